//
// Generated by NVIDIA NVVM Compiler
//
// Compiler Build ID: CL-36424714
// Cuda compilation tools, release 13.0, V13.0.88
// Based on NVVM 20.0.0
//

.version 9.0
.target sm_100
.address_size 64

	// .globl	_Z7computefiiiffffffffPfffffffffff
.extern .func  (.param .b32 func_retval0) vprintf
(
	.param .b64 vprintf_param_0,
	.param .b64 vprintf_param_1
)
;
.global .align 1 .b8 $str[7] = {37, 46, 49, 55, 103, 10};

.visible .entry _Z7computefiiiffffffffPfffffffffff(
	.param .f32 _Z7computefiiiffffffffPfffffffffff_param_0,
	.param .u32 _Z7computefiiiffffffffPfffffffffff_param_1,
	.param .u32 _Z7computefiiiffffffffPfffffffffff_param_2,
	.param .u32 _Z7computefiiiffffffffPfffffffffff_param_3,
	.param .f32 _Z7computefiiiffffffffPfffffffffff_param_4,
	.param .f32 _Z7computefiiiffffffffPfffffffffff_param_5,
	.param .f32 _Z7computefiiiffffffffPfffffffffff_param_6,
	.param .f32 _Z7computefiiiffffffffPfffffffffff_param_7,
	.param .f32 _Z7computefiiiffffffffPfffffffffff_param_8,
	.param .f32 _Z7computefiiiffffffffPfffffffffff_param_9,
	.param .f32 _Z7computefiiiffffffffPfffffffffff_param_10,
	.param .f32 _Z7computefiiiffffffffPfffffffffff_param_11,
	.param .u64 .ptr .align 1 _Z7computefiiiffffffffPfffffffffff_param_12,
	.param .f32 _Z7computefiiiffffffffPfffffffffff_param_13,
	.param .f32 _Z7computefiiiffffffffPfffffffffff_param_14,
	.param .f32 _Z7computefiiiffffffffPfffffffffff_param_15,
	.param .f32 _Z7computefiiiffffffffPfffffffffff_param_16,
	.param .f32 _Z7computefiiiffffffffPfffffffffff_param_17,
	.param .f32 _Z7computefiiiffffffffPfffffffffff_param_18,
	.param .f32 _Z7computefiiiffffffffPfffffffffff_param_19,
	.param .f32 _Z7computefiiiffffffffPfffffffffff_param_20,
	.param .f32 _Z7computefiiiffffffffPfffffffffff_param_21,
	.param .f32 _Z7computefiiiffffffffPfffffffffff_param_22
)
{
	.local .align 8 .b8 	__local_depot0[8];
	.reg .b64 	%SP;
	.reg .b64 	%SPL;
	.reg .pred 	%p<61>;
	.reg .b32 	%r<114>;
	.reg .b32 	%f<160>;
	.reg .b64 	%rd<25>;
	.reg .b64 	%fd<2>;

	mov.u64 	%SPL, __local_depot0;
	cvta.local.u64 	%SP, %SPL;
	ld.param.f32 	%f159, [_Z7computefiiiffffffffPfffffffffff_param_0];
	ld.param.u32 	%r52, [_Z7computefiiiffffffffPfffffffffff_param_1];
	ld.param.u32 	%r53, [_Z7computefiiiffffffffPfffffffffff_param_2];
	ld.param.u32 	%r54, [_Z7computefiiiffffffffPfffffffffff_param_3];
	ld.param.f32 	%f21, [_Z7computefiiiffffffffPfffffffffff_param_4];
	ld.param.f32 	%f22, [_Z7computefiiiffffffffPfffffffffff_param_5];
	ld.param.f32 	%f23, [_Z7computefiiiffffffffPfffffffffff_param_6];
	ld.param.f32 	%f24, [_Z7computefiiiffffffffPfffffffffff_param_11];
	ld.param.u64 	%rd7, [_Z7computefiiiffffffffPfffffffffff_param_12];
	ld.param.f32 	%f25, [_Z7computefiiiffffffffPfffffffffff_param_13];
	ld.param.f32 	%f26, [_Z7computefiiiffffffffPfffffffffff_param_14];
	ld.param.f32 	%f27, [_Z7computefiiiffffffffPfffffffffff_param_15];
	ld.param.f32 	%f28, [_Z7computefiiiffffffffPfffffffffff_param_21];
	ld.param.f32 	%f29, [_Z7computefiiiffffffffPfffffffffff_param_22];
	cvta.to.global.u64 	%rd1, %rd7;
	setp.lt.s32 	%p1, %r52, 1;
	@%p1 bra 	$L__BB0_57;
	div.rn.f32 	%f30, %f21, 0fFA0630EC;
	mov.f32 	%f31, 0f7BB2173B;
	div.rn.f32 	%f32, %f31, %f30;
	abs.f32 	%f33, %f32;
	mov.f32 	%f34, 0f3FB8AA3B;
	mul.rn.f32 	%f35, %f33, %f34;
	cvt.rzi.f32.f32 	%f36, %f35;
	abs.f32 	%f37, %f36;
	setp.gt.f32 	%p2, %f37, 0f42FC0000;
	mov.f32 	%f38, 0f42FC0000;
	copysign.f32 	%f39, %f36, %f38;
	selp.f32 	%f40, %f39, %f36, %p2;
	fma.rn.f32 	%f41, %f40, 0fBF317218, %f33;
	fma.rn.f32 	%f42, %f40, 0f3102E308, %f41;
	mul.f32 	%f43, %f42, 0f3FB8AA3B;
	add.f32 	%f44, %f40, 0f4B40007D;
	mov.b32 	%r55, %f44;
	shl.b32 	%r56, %r55, 23;
	mov.b32 	%f45, %r56;
	ex2.approx.ftz.f32 	%f46, %f43;
	mul.f32 	%f47, %f46, %f45;
	mov.f32 	%f48, 0f3E000000;
	div.approx.ftz.f32 	%f49, %f48, %f47;
	fma.rn.f32 	%f1, %f47, 0f40000000, %f49;
	mul.f32 	%f50, %f23, 0f00000008;
	mov.f32 	%f51, 0f825A9573;
	div.rn.f32 	%f52, %f51, %f50;
	mul.f32 	%f53, %f52, 0fF81CEF1C;
	div.rn.f32 	%f2, %f22, %f53;
	setp.lt.s32 	%p3, %r53, 1;
	mov.f32 	%f54, 0f610D1156;
	sub.f32 	%f55, %f54, %f25;
	fma.rn.f32 	%f56, %f26, 0f857B6D17, %f55;
	add.f32 	%f57, %f56, 0f00000540;
	add.f32 	%f58, %f27, 0f11259B1B;
	add.f32 	%f3, %f58, %f57;
	mul.f32 	%f4, %f28, %f29;
	@%p3 bra 	$L__BB0_42;
	setp.lt.s32 	%p24, %r54, 1;
	@%p24 bra 	$L__BB0_22;
	and.b32  	%r1, %r53, 15;
	add.s32 	%r2, %r1, -1;
	and.b32  	%r3, %r53, 7;
	add.s32 	%r4, %r3, -1;
	and.b32  	%r5, %r53, 2147483632;
	and.b32  	%r6, %r53, 3;
	neg.s32 	%r7, %r5;
	add.s64 	%rd2, %rd1, 32;
	mov.b32 	%r94, 0;
$L__BB0_4:
	setp.geu.f32 	%p43, %f159, %f1;
	setp.ltu.f32 	%p44, %f159, %f2;
	or.pred  	%p45, %p43, %p44;
	@%p45 bra 	$L__BB0_9;
	bra.uni 	$L__BB0_10;
$L__BB0_5:
	.pragma "nounroll";
	mov.b32 	%r82, 1344;
	st.global.u32 	[%rd24+-32], %r82;
	st.global.u32 	[%rd24+-28], %r82;
	st.global.u32 	[%rd24+-24], %r82;
	st.global.u32 	[%rd24+-20], %r82;
	st.global.u32 	[%rd24+-16], %r82;
	st.global.u32 	[%rd24+-12], %r82;
	st.global.u32 	[%rd24+-8], %r82;
	st.global.u32 	[%rd24+-4], %r82;
	st.global.u32 	[%rd24], %r82;
	st.global.u32 	[%rd24+4], %r82;
	st.global.u32 	[%rd24+8], %r82;
	st.global.u32 	[%rd24+12], %r82;
	st.global.u32 	[%rd24+16], %r82;
	st.global.u32 	[%rd24+20], %r82;
	st.global.u32 	[%rd24+24], %r82;
	st.global.u32 	[%rd24+28], %r82;
	add.s32 	%r95, %r95, 16;
	add.s64 	%rd24, %rd24, 64;
	setp.eq.s32 	%p47, %r95, 0;
	mov.u32 	%r99, %r5;
	@%p47 bra 	$L__BB0_11;
	bra.uni 	$L__BB0_5;
$L__BB0_6:
	min.u32 	%r90, %r97, 192937984;
	add.s32 	%r91, %r96, %r90;
	mov.b32 	%f133, %r91;
	mul.f32 	%f134, %f133, 0f3F0219EB;
	fma.rn.f32 	%f135, %f134, 0fBFFBDD8A, %f133;
	fma.rn.f32 	%f136, %f135, 0f3F0219EB, %f134;
	fma.rn.f32 	%f137, %f136, 0fBFFBDD8A, %f133;
	mov.f32 	%f138, 0f3F0219EB;
	fma.rz.f32 	%f139, %f137, %f138, %f136;
	cvt.rzi.f32.f32 	%f140, %f139;
	fma.rn.f32 	%f141, %f140, 0fBFFBDD8A, %f133;
	sub.s32 	%r97, %r97, %r90;
	mov.b32 	%r96, %f141;
	setp.ne.s32 	%p55, %r97, 0;
	setp.ne.s32 	%p56, %r96, 0;
	and.pred  	%p57, %p55, %p56;
	@%p57 bra 	$L__BB0_6;
	mul.f32 	%f142, %f141, 0f34000000;
	mul.f32 	%f143, %f142, 0f59800000;
	abs.f32 	%f144, %f143;
	setp.nan.f32 	%p58, %f144, %f144;
	abs.f32 	%f145, %f143;
	selp.f32 	%f146, %f143, %f145, %p58;
	mul.f32 	%f147, %f146, 0f85C4C1F5;
	mov.f32 	%f148, 0f02120224;
	div.rn.f32 	%f149, %f148, %f147;
	setp.geu.f32 	%p59, %f4, %f149;
	mov.f32 	%f159, %f4;
	@%p59 bra 	$L__BB0_9;
	mov.f32 	%f159, 0f00000508;
$L__BB0_9:
	add.s32 	%r94, %r94, 1;
	setp.eq.s32 	%p60, %r94, %r52;
	@%p60 bra 	$L__BB0_57;
	bra.uni 	$L__BB0_4;
$L__BB0_10:
	setp.lt.u32 	%p46, %r53, 16;
	mov.b32 	%r99, 0;
	mov.u64 	%rd24, %rd2;
	mov.u32 	%r95, %r7;
	@%p46 bra 	$L__BB0_11;
	bra.uni 	$L__BB0_5;
$L__BB0_11:
	setp.eq.s32 	%p48, %r1, 0;
	@%p48 bra 	$L__BB0_21;
	setp.lt.u32 	%p49, %r2, 7;
	@%p49 bra 	$L__BB0_14;
	mul.wide.u32 	%rd15, %r99, 4;
	add.s64 	%rd16, %rd1, %rd15;
	mov.b32 	%r83, 1344;
	st.global.u32 	[%rd16], %r83;
	st.global.u32 	[%rd16+4], %r83;
	st.global.u32 	[%rd16+8], %r83;
	st.global.u32 	[%rd16+12], %r83;
	st.global.u32 	[%rd16+16], %r83;
	st.global.u32 	[%rd16+20], %r83;
	st.global.u32 	[%rd16+24], %r83;
	st.global.u32 	[%rd16+28], %r83;
	add.s32 	%r99, %r99, 8;
$L__BB0_14:
	setp.eq.s32 	%p50, %r3, 0;
	@%p50 bra 	$L__BB0_21;
	setp.lt.u32 	%p51, %r4, 3;
	@%p51 bra 	$L__BB0_17;
	mul.wide.u32 	%rd17, %r99, 4;
	add.s64 	%rd18, %rd1, %rd17;
	mov.b32 	%r84, 1344;
	st.global.u32 	[%rd18], %r84;
	st.global.u32 	[%rd18+4], %r84;
	st.global.u32 	[%rd18+8], %r84;
	st.global.u32 	[%rd18+12], %r84;
	add.s32 	%r99, %r99, 4;
$L__BB0_17:
	setp.eq.s32 	%p52, %r6, 0;
	@%p52 bra 	$L__BB0_21;
	setp.eq.s32 	%p53, %r6, 1;
	mul.wide.u32 	%rd19, %r99, 4;
	add.s64 	%rd5, %rd1, %rd19;
	mov.b32 	%r85, 1344;
	st.global.u32 	[%rd5], %r85;
	@%p53 bra 	$L__BB0_21;
	setp.eq.s32 	%p54, %r6, 2;
	mov.b32 	%r86, 1344;
	st.global.u32 	[%rd5+4], %r86;
	@%p54 bra 	$L__BB0_21;
	mov.b32 	%r87, 1344;
	st.global.u32 	[%rd5+8], %r87;
$L__BB0_21:
	mov.b32 	%r97, 754974720;
	mov.b32 	%r96, 1070671855;
	bra.uni 	$L__BB0_6;
$L__BB0_22:
	and.b32  	%r21, %r53, 15;
	add.s32 	%r22, %r21, -1;
	and.b32  	%r23, %r53, 7;
	add.s32 	%r24, %r23, -1;
	and.b32  	%r25, %r53, 2147483632;
	and.b32  	%r26, %r53, 3;
	mov.b32 	%r101, 0;
$L__BB0_23:
	setp.geu.f32 	%p25, %f159, %f1;
	setp.ltu.f32 	%p26, %f159, %f2;
	or.pred  	%p27, %p25, %p26;
	@%p27 bra 	$L__BB0_29;
	setp.lt.u32 	%p28, %r53, 16;
	mov.b32 	%r106, 0;
	@%p28 bra 	$L__BB0_31;
	mov.b32 	%r102, 0;
	bra.uni 	$L__BB0_30;
$L__BB0_26:
	min.u32 	%r78, %r104, 192937984;
	add.s32 	%r79, %r103, %r78;
	mov.b32 	%f115, %r79;
	mul.f32 	%f116, %f115, 0f3F0219EB;
	fma.rn.f32 	%f117, %f116, 0fBFFBDD8A, %f115;
	fma.rn.f32 	%f118, %f117, 0f3F0219EB, %f116;
	fma.rn.f32 	%f119, %f118, 0fBFFBDD8A, %f115;
	mov.f32 	%f120, 0f3F0219EB;
	fma.rz.f32 	%f121, %f119, %f120, %f118;
	cvt.rzi.f32.f32 	%f122, %f121;
	fma.rn.f32 	%f123, %f122, 0fBFFBDD8A, %f115;
	sub.s32 	%r104, %r104, %r78;
	mov.b32 	%r103, %f123;
	setp.ne.s32 	%p37, %r104, 0;
	setp.ne.s32 	%p38, %r103, 0;
	and.pred  	%p39, %p37, %p38;
	@%p39 bra 	$L__BB0_26;
	mul.f32 	%f124, %f123, 0f34000000;
	mul.f32 	%f125, %f124, 0f59800000;
	abs.f32 	%f126, %f125;
	setp.nan.f32 	%p40, %f126, %f126;
	abs.f32 	%f127, %f125;
	selp.f32 	%f128, %f125, %f127, %p40;
	mul.f32 	%f129, %f128, 0f85C4C1F5;
	mov.f32 	%f130, 0f02120224;
	div.rn.f32 	%f131, %f130, %f129;
	setp.geu.f32 	%p41, %f3, %f131;
	mov.f32 	%f159, %f3;
	@%p41 bra 	$L__BB0_29;
	mov.f32 	%f159, 0f00000508;
$L__BB0_29:
	add.s32 	%r101, %r101, 1;
	setp.eq.s32 	%p42, %r101, %r52;
	@%p42 bra 	$L__BB0_57;
	bra.uni 	$L__BB0_23;
$L__BB0_30:
	.pragma "nounroll";
	mul.wide.u32 	%rd8, %r102, 4;
	add.s64 	%rd9, %rd1, %rd8;
	mov.b32 	%r70, 1344;
	st.global.u32 	[%rd9], %r70;
	st.global.u32 	[%rd9+4], %r70;
	st.global.u32 	[%rd9+8], %r70;
	st.global.u32 	[%rd9+12], %r70;
	st.global.u32 	[%rd9+16], %r70;
	st.global.u32 	[%rd9+20], %r70;
	st.global.u32 	[%rd9+24], %r70;
	st.global.u32 	[%rd9+28], %r70;
	st.global.u32 	[%rd9+32], %r70;
	st.global.u32 	[%rd9+36], %r70;
	st.global.u32 	[%rd9+40], %r70;
	st.global.u32 	[%rd9+44], %r70;
	st.global.u32 	[%rd9+48], %r70;
	st.global.u32 	[%rd9+52], %r70;
	st.global.u32 	[%rd9+56], %r70;
	st.global.u32 	[%rd9+60], %r70;
	add.s32 	%r102, %r102, 16;
	setp.eq.s32 	%p29, %r102, %r25;
	mov.u32 	%r106, %r25;
	@%p29 bra 	$L__BB0_31;
	bra.uni 	$L__BB0_30;
$L__BB0_31:
	setp.eq.s32 	%p30, %r21, 0;
	@%p30 bra 	$L__BB0_41;
	setp.lt.u32 	%p31, %r22, 7;
	@%p31 bra 	$L__BB0_34;
	mul.wide.u32 	%rd10, %r106, 4;
	add.s64 	%rd11, %rd1, %rd10;
	mov.b32 	%r71, 1344;
	st.global.u32 	[%rd11], %r71;
	st.global.u32 	[%rd11+4], %r71;
	st.global.u32 	[%rd11+8], %r71;
	st.global.u32 	[%rd11+12], %r71;
	st.global.u32 	[%rd11+16], %r71;
	st.global.u32 	[%rd11+20], %r71;
	st.global.u32 	[%rd11+24], %r71;
	st.global.u32 	[%rd11+28], %r71;
	add.s32 	%r106, %r106, 8;
$L__BB0_34:
	setp.eq.s32 	%p32, %r23, 0;
	@%p32 bra 	$L__BB0_41;
	setp.lt.u32 	%p33, %r24, 3;
	@%p33 bra 	$L__BB0_37;
	mul.wide.u32 	%rd12, %r106, 4;
	add.s64 	%rd13, %rd1, %rd12;
	mov.b32 	%r72, 1344;
	st.global.u32 	[%rd13], %r72;
	st.global.u32 	[%rd13+4], %r72;
	st.global.u32 	[%rd13+8], %r72;
	st.global.u32 	[%rd13+12], %r72;
	add.s32 	%r106, %r106, 4;
$L__BB0_37:
	setp.eq.s32 	%p34, %r26, 0;
	@%p34 bra 	$L__BB0_41;
	setp.eq.s32 	%p35, %r26, 1;
	mul.wide.u32 	%rd14, %r106, 4;
	add.s64 	%rd6, %rd1, %rd14;
	mov.b32 	%r73, 1344;
	st.global.u32 	[%rd6], %r73;
	@%p35 bra 	$L__BB0_41;
	setp.eq.s32 	%p36, %r26, 2;
	mov.b32 	%r74, 1344;
	st.global.u32 	[%rd6+4], %r74;
	@%p36 bra 	$L__BB0_41;
	mov.b32 	%r75, 1344;
	st.global.u32 	[%rd6+8], %r75;
$L__BB0_41:
	mov.b32 	%r104, 754974720;
	mov.b32 	%r103, 1070671855;
	bra.uni 	$L__BB0_26;
$L__BB0_42:
	setp.gt.s32 	%p4, %r54, 0;
	@%p4 bra 	$L__BB0_50;
	mov.f32 	%f59, 0fFB9E7C1A;
	div.rn.f32 	%f11, %f59, %f24;
	mov.b32 	%r111, 0;
$L__BB0_44:
	setp.geu.f32 	%p5, %f159, %f1;
	setp.ltu.f32 	%p6, %f159, %f2;
	or.pred  	%p7, %p5, %p6;
	@%p7 bra 	$L__BB0_49;
	mov.f32 	%f60, 0fFB2E4216;
	rsqrt.approx.ftz.f32 	%f61, %f60;
	mul.f32 	%f62, %f61, 0fFB2E4216;
	mul.f32 	%f63, %f61, 0f3F000000;
	neg.f32 	%f64, %f62;
	fma.rn.f32 	%f65, %f64, %f63, 0f3F000000;
	fma.rn.f32 	%f66, %f62, %f65, %f62;
	mul.f32 	%f67, %f66, %f66;
	fma.rn.f32 	%f68, %f67, 0f3D4DD2F7, 0f3C99CA97;
	fma.rn.f32 	%f69, %f68, %f67, 0f3D3F90E8;
	fma.rn.f32 	%f70, %f69, %f67, 0f3D993CCF;
	fma.rn.f32 	%f71, %f70, %f67, 0f3E2AAC04;
	mul.f32 	%f72, %f67, %f71;
	fma.rn.f32 	%f73, %f72, %f66, %f66;
	mul.f32 	%f74, %f73, 0fC0000000;
	fma.rn.f32 	%f75, 0f3F6EE581, 0f3FD774EB, %f74;
	setp.num.f32 	%p8, %f75, %f75;
	abs.f32 	%f76, %f75;
	neg.f32 	%f77, %f76;
	selp.f32 	%f78, %f77, %f75, %p8;
	mul.f32 	%f159, %f11, %f78;
	mov.b32 	%r113, 754974720;
	mov.b32 	%r112, 1070671855;
$L__BB0_46:
	min.u32 	%r60, %r113, 192937984;
	add.s32 	%r61, %r112, %r60;
	mov.b32 	%f79, %r61;
	mul.f32 	%f80, %f79, 0f3F0219EB;
	fma.rn.f32 	%f81, %f80, 0fBFFBDD8A, %f79;
	fma.rn.f32 	%f82, %f81, 0f3F0219EB, %f80;
	fma.rn.f32 	%f83, %f82, 0fBFFBDD8A, %f79;
	mov.f32 	%f84, 0f3F0219EB;
	fma.rz.f32 	%f85, %f83, %f84, %f82;
	cvt.rzi.f32.f32 	%f86, %f85;
	fma.rn.f32 	%f87, %f86, 0fBFFBDD8A, %f79;
	sub.s32 	%r113, %r113, %r60;
	mov.b32 	%r112, %f87;
	setp.ne.s32 	%p9, %r113, 0;
	setp.ne.s32 	%p10, %r112, 0;
	and.pred  	%p11, %p9, %p10;
	@%p11 bra 	$L__BB0_46;
	mul.f32 	%f88, %f87, 0f34000000;
	mul.f32 	%f89, %f88, 0f59800000;
	abs.f32 	%f90, %f89;
	setp.nan.f32 	%p12, %f90, %f90;
	abs.f32 	%f91, %f89;
	selp.f32 	%f92, %f89, %f91, %p12;
	mul.f32 	%f93, %f92, 0f85C4C1F5;
	mov.f32 	%f94, 0f02120224;
	div.rn.f32 	%f95, %f94, %f93;
	setp.geu.f32 	%p13, %f159, %f95;
	@%p13 bra 	$L__BB0_49;
	mov.f32 	%f159, 0f00000508;
$L__BB0_49:
	add.s32 	%r111, %r111, 1;
	setp.ne.s32 	%p14, %r111, %r52;
	@%p14 bra 	$L__BB0_44;
	bra.uni 	$L__BB0_57;
$L__BB0_50:
	mov.b32 	%r108, 0;
$L__BB0_51:
	setp.geu.f32 	%p15, %f159, %f1;
	setp.ltu.f32 	%p16, %f159, %f2;
	or.pred  	%p17, %p15, %p16;
	@%p17 bra 	$L__BB0_56;
	mov.b32 	%r110, 754974720;
	mov.b32 	%r109, 1070671855;
$L__BB0_53:
	min.u32 	%r65, %r110, 192937984;
	add.s32 	%r66, %r109, %r65;
	mov.b32 	%f97, %r66;
	mul.f32 	%f98, %f97, 0f3F0219EB;
	fma.rn.f32 	%f99, %f98, 0fBFFBDD8A, %f97;
	fma.rn.f32 	%f100, %f99, 0f3F0219EB, %f98;
	fma.rn.f32 	%f101, %f100, 0fBFFBDD8A, %f97;
	mov.f32 	%f102, 0f3F0219EB;
	fma.rz.f32 	%f103, %f101, %f102, %f100;
	cvt.rzi.f32.f32 	%f104, %f103;
	fma.rn.f32 	%f105, %f104, 0fBFFBDD8A, %f97;
	sub.s32 	%r110, %r110, %r65;
	mov.b32 	%r109, %f105;
	setp.ne.s32 	%p18, %r110, 0;
	setp.ne.s32 	%p19, %r109, 0;
	and.pred  	%p20, %p18, %p19;
	@%p20 bra 	$L__BB0_53;
	mul.f32 	%f106, %f105, 0f34000000;
	mul.f32 	%f107, %f106, 0f59800000;
	abs.f32 	%f108, %f107;
	setp.nan.f32 	%p21, %f108, %f108;
	abs.f32 	%f109, %f107;
	selp.f32 	%f110, %f107, %f109, %p21;
	mul.f32 	%f111, %f110, 0f85C4C1F5;
	mov.f32 	%f112, 0f02120224;
	div.rn.f32 	%f113, %f112, %f111;
	setp.geu.f32 	%p22, %f4, %f113;
	mov.f32 	%f159, %f4;
	@%p22 bra 	$L__BB0_56;
	mov.f32 	%f159, 0f00000508;
$L__BB0_56:
	add.s32 	%r108, %r108, 1;
	setp.eq.s32 	%p23, %r108, %r52;
	@%p23 bra 	$L__BB0_57;
	bra.uni 	$L__BB0_51;
$L__BB0_57:
	add.u64 	%rd20, %SP, 0;
	add.u64 	%rd21, %SPL, 0;
	cvt.f64.f32 	%fd1, %f159;
	st.local.f64 	[%rd21], %fd1;
	mov.u64 	%rd22, $str;
	cvta.global.u64 	%rd23, %rd22;
	{ // callseq 0, 0
	.param .b64 param0;
	st.param.b64 	[param0], %rd23;
	.param .b64 param1;
	st.param.b64 	[param1], %rd20;
	.param .b32 retval0;
	call.uni (retval0), 
	vprintf, 
	(
	param0, 
	param1
	);
	ld.param.b32 	%r92, [retval0];
	} // callseq 0
	ret;

}


// ===== COMPILED SASS (sm_100) =====

	.target	sm_100

	.elftype	@"ET_EXEC"


//--------------------- .note.nv.tkinfo           --------------------------
	.section	.note.nv.tkinfo,"",@"SHT_NOTE"
	.sectionflags	@"SHF_NOTE_NV_TKINFO"
	.tkinfo
        /*0018*/ 	.word	0x00000002
        /*0030*/ 	.string	""
        /*0030*/ 	.string	"ptxas"
        /*0030*/ 	.string	"Cuda compilation tools, release 13.0, V13.0.88"
        /*0030*/ 	.string	"Build cuda_13.0.r13.0/compiler.36424714_0"
        /*0030*/ 	.string	"-arch sm_100 -m 64 "



//--------------------- .note.nv.cuinfo           --------------------------
	.section	.note.nv.cuinfo,"",@"SHT_NOTE"
	.sectionflags	@"SHF_NOTE_NV_CUINFO"
        /*0018*/ 	.short	0x0002
        /*001a*/ 	.short	0x0064
        /*001c*/ 	.short	0x0082
	.zero		2


//--------------------- .nv.info                  --------------------------
	.section	.nv.info,"",@"SHT_CUDA_INFO"
	.align	4


	//----- nvinfo : EIATTR_REGCOUNT
	.align		4
        /*0000*/ 	.byte	0x04, 0x2f
        /*0002*/ 	.short	(.L_2 - .L_1)
	.align		4
.L_1:
        /*0004*/ 	.word	index@(_Z7computefiiiffffffffPfffffffffff)
        /*0008*/ 	.word	0x0000001a


	//----- nvinfo : EIATTR_FRAME_SIZE
	.align		4
.L_2:
        /*000c*/ 	.byte	0x04, 0x11
        /*000e*/ 	.short	(.L_4 - .L_3)
	.align		4
.L_3:
        /*0010*/ 	.word	index@($__internal_0_$__cuda_sm3x_div_rn_noftz_f32_slowpath)
        /*0014*/ 	.word	0x00000008


	//----- nvinfo : EIATTR_FRAME_SIZE
	.align		4
.L_4:
        /*0018*/ 	.byte	0x04, 0x11
        /*001a*/ 	.short	(.L_6 - .L_5)
	.align		4
.L_5:
        /*001c*/ 	.word	index@(_Z7computefiiiffffffffPfffffffffff)
        /*0020*/ 	.word	0x00000008


	//----- nvinfo : EIATTR_MIN_STACK_SIZE
	.align		4
.L_6:
        /*0024*/ 	.byte	0x04, 0x12
        /*0026*/ 	.short	(.L_8 - .L_7)
	.align		4
.L_7:
        /*0028*/ 	.word	index@(_Z7computefiiiffffffffPfffffffffff)
        /*002c*/ 	.word	0x00000008
.L_8:


//--------------------- .nv.compat                --------------------------
	.section	.nv.compat,"",@"SHT_CUDA_COMPAT_INFO"
	.align	4
        /*0000*/ 	.byte	0x02, 0x09, 0x00, 0x00, 0x02, 0x02, 0x01, 0x00, 0x02, 0x05, 0x05, 0x00, 0x03, 0x07, 0x01, 0x01
        /*0010*/ 	.byte	0x02, 0x03, 0x00, 0x00, 0x02, 0x06, 0x01, 0x00, 0x04, 0x0b, 0x08, 0x00, 0x01, 0x00, 0x00, 0x00
        /*0020*/ 	.byte	0x00, 0x00, 0x00, 0x00


//--------------------- .nv.info._Z7computefiiiffffffffPfffffffffff --------------------------
	.section	.nv.info._Z7computefiiiffffffffPfffffffffff,"",@"SHT_CUDA_INFO"
	.sectionflags	@""
	.align	4


	//----- nvinfo : EIATTR_CUDA_API_VERSION
	.align		4
        /*0000*/ 	.byte	0x04, 0x37
        /*0002*/ 	.short	(.L_10 - .L_9)
.L_9:
        /*0004*/ 	.word	0x00000082


	//----- nvinfo : EIATTR_KPARAM_INFO
	.align		4
.L_10:
        /*0008*/ 	.byte	0x04, 0x17
        /*000a*/ 	.short	(.L_12 - .L_11)
.L_11:
        /*000c*/ 	.word	0x00000000
        /*0010*/ 	.short	0x0016
        /*0012*/ 	.short	0x005c
        /*0014*/ 	.byte	0x00, 0xf0, 0x11, 0x00


	//----- nvinfo : EIATTR_KPARAM_INFO
	.align		4
.L_12:
        /*0018*/ 	.byte	0x04, 0x17
        /*001a*/ 	.short	(.L_14 - .L_13)
.L_13:
        /*001c*/ 	.word	0x00000000
        /*0020*/ 	.short	0x0015
        /*0022*/ 	.short	0x0058
        /*0024*/ 	.byte	0x00, 0xf0, 0x11, 0x00


	//----- nvinfo : EIATTR_KPARAM_INFO
	.align		4
.L_14:
        /*0028*/ 	.byte	0x04, 0x17
        /*002a*/ 	.short	(.L_16 - .L_15)
.L_15:
        /*002c*/ 	.word	0x00000000
        /*0030*/ 	.short	0x0014
        /*0032*/ 	.short	0x0054
        /*0034*/ 	.byte	0x00, 0xf0, 0x11, 0x00


	//----- nvinfo : EIATTR_KPARAM_INFO
	.align		4
.L_16:
        /*0038*/ 	.byte	0x04, 0x17
        /*003a*/ 	.short	(.L_18 - .L_17)
.L_17:
        /*003c*/ 	.word	0x00000000
        /*0040*/ 	.short	0x0013
        /*0042*/ 	.short	0x0050
        /*0044*/ 	.byte	0x00, 0xf0, 0x11, 0x00


	//----- nvinfo : EIATTR_KPARAM_INFO
	.align		4
.L_18:
        /*0048*/ 	.byte	0x04, 0x17
        /*004a*/ 	.short	(.L_20 - .L_19)
.L_19:
        /*004c*/ 	.word	0x00000000
        /*0050*/ 	.short	0x0012
        /*0052*/ 	.short	0x004c
        /*0054*/ 	.byte	0x00, 0xf0, 0x11, 0x00


	//----- nvinfo : EIATTR_KPARAM_INFO
	.align		4
.L_20:
        /*0058*/ 	.byte	0x04, 0x17
        /*005a*/ 	.short	(.L_22 - .L_21)
.L_21:
        /*005c*/ 	.word	0x00000000
        /*0060*/ 	.short	0x0011
        /*0062*/ 	.short	0x0048
        /*0064*/ 	.byte	0x00, 0xf0, 0x11, 0x00


	//----- nvinfo : EIATTR_KPARAM_INFO
	.align		4
.L_22:
        /*0068*/ 	.byte	0x04, 0x17
        /*006a*/ 	.short	(.L_24 - .L_23)
.L_23:
        /*006c*/ 	.word	0x00000000
        /*0070*/ 	.short	0x0010
        /*0072*/ 	.short	0x0044
        /*0074*/ 	.byte	0x00, 0xf0, 0x11, 0x00


	//----- nvinfo : EIATTR_KPARAM_INFO
	.align		4
.L_24:
        /*0078*/ 	.byte	0x04, 0x17
        /*007a*/ 	.short	(.L_26 - .L_25)
.L_25:
        /*007c*/ 	.word	0x00000000
        /*0080*/ 	.short	0x000f
        /*0082*/ 	.short	0x0040
        /*0084*/ 	.byte	0x00, 0xf0, 0x11, 0x00


	//----- nvinfo : EIATTR_KPARAM_INFO
	.align		4
.L_26:
        /*0088*/ 	.byte	0x04, 0x17
        /*008a*/ 	.short	(.L_28 - .L_27)
.L_27:
        /*008c*/ 	.word	0x00000000
        /*0090*/ 	.short	0x000e
        /*0092*/ 	.short	0x003c
        /*0094*/ 	.byte	0x00, 0xf0, 0x11, 0x00


	//----- nvinfo : EIATTR_KPARAM_INFO
	.align		4
.L_28:
        /*0098*/ 	.byte	0x04, 0x17
        /*009a*/ 	.short	(.L_30 - .L_29)
.L_29:
        /*009c*/ 	.word	0x00000000
        /*00a0*/ 	.short	0x000d
        /*00a2*/ 	.short	0x0038
        /*00a4*/ 	.byte	0x00, 0xf0, 0x11, 0x00


	//----- nvinfo : EIATTR_KPARAM_INFO
	.align		4
.L_30:
        /*00a8*/ 	.byte	0x04, 0x17
        /*00aa*/ 	.short	(.L_32 - .L_31)
.L_31:
        /*00ac*/ 	.word	0x00000000
        /*00b0*/ 	.short	0x000c
        /*00b2*/ 	.short	0x0030
        /*00b4*/ 	.byte	0x00, 0xf5, 0x21, 0x00


	//----- nvinfo : EIATTR_KPARAM_INFO
	.align		4
.L_32:
        /*00b8*/ 	.byte	0x04, 0x17
        /*00ba*/ 	.short	(.L_34 - .L_33)
.L_33:
        /*00bc*/ 	.word	0x00000000
        /*00c0*/ 	.short	0x000b
        /*00c2*/ 	.short	0x002c
        /*00c4*/ 	.byte	0x00, 0xf0, 0x11, 0x00


	//----- nvinfo : EIATTR_KPARAM_INFO
	.align		4
.L_34:
        /*00c8*/ 	.byte	0x04, 0x17
        /*00ca*/ 	.short	(.L_36 - .L_35)
.L_35:
        /*00cc*/ 	.word	0x00000000
        /*00d0*/ 	.short	0x000a
        /*00d2*/ 	.short	0x0028
        /*00d4*/ 	.byte	0x00, 0xf0, 0x11, 0x00


	//----- nvinfo : EIATTR_KPARAM_INFO
	.align		4
.L_36:
        /*00d8*/ 	.byte	0x04, 0x17
        /*00da*/ 	.short	(.L_38 - .L_37)
.L_37:
        /*00dc*/ 	.word	0x00000000
        /*00e0*/ 	.short	0x0009
        /*00e2*/ 	.short	0x0024
        /*00e4*/ 	.byte	0x00, 0xf0, 0x11, 0x00


	//----- nvinfo : EIATTR_KPARAM_INFO
	.align		4
.L_38:
        /*00e8*/ 	.byte	0x04, 0x17
        /*00ea*/ 	.short	(.L_40 - .L_39)
.L_39:
        /*00ec*/ 	.word	0x00000000
        /*00f0*/ 	.short	0x0008
        /*00f2*/ 	.short	0x0020
        /*00f4*/ 	.byte	0x00, 0xf0, 0x11, 0x00


	//----- nvinfo : EIATTR_KPARAM_INFO
	.align		4
.L_40:
        /*00f8*/ 	.byte	0x04, 0x17
        /*00fa*/ 	.short	(.L_42 - .L_41)
.L_41:
        /*00fc*/ 	.word	0x00000000
        /*0100*/ 	.short	0x0007
        /*0102*/ 	.short	0x001c
        /*0104*/ 	.byte	0x00, 0xf0, 0x11, 0x00


	//----- nvinfo : EIATTR_KPARAM_INFO
	.align		4
.L_42:
        /*0108*/ 	.byte	0x04, 0x17
        /*010a*/ 	.short	(.L_44 - .L_43)
.L_43:
        /*010c*/ 	.word	0x00000000
        /*0110*/ 	.short	0x0006
        /*0112*/ 	.short	0x0018
        /*0114*/ 	.byte	0x00, 0xf0, 0x11, 0x00


	//----- nvinfo : EIATTR_KPARAM_INFO
	.align		4
.L_44:
        /*0118*/ 	.byte	0x04, 0x17
        /*011a*/ 	.short	(.L_46 - .L_45)
.L_45:
        /*011c*/ 	.word	0x00000000
        /*0120*/ 	.short	0x0005
        /*0122*/ 	.short	0x0014
        /*0124*/ 	.byte	0x00, 0xf0, 0x11, 0x00


	//----- nvinfo : EIATTR_KPARAM_INFO
	.align		4
.L_46:
        /*0128*/ 	.byte	0x04, 0x17
        /*012a*/ 	.short	(.L_48 - .L_47)
.L_47:
        /*012c*/ 	.word	0x00000000
        /*0130*/ 	.short	0x0004
        /*0132*/ 	.short	0x0010
        /*0134*/ 	.byte	0x00, 0xf0, 0x11, 0x00


	//----- nvinfo : EIATTR_KPARAM_INFO
	.align		4
.L_48:
        /*0138*/ 	.byte	0x04, 0x17
        /*013a*/ 	.short	(.L_50 - .L_49)
.L_49:
        /*013c*/ 	.word	0x00000000
        /*0140*/ 	.short	0x0003
        /*0142*/ 	.short	0x000c
        /*0144*/ 	.byte	0x00, 0xf0, 0x11, 0x00


	//----- nvinfo : EIATTR_KPARAM_INFO
	.align		4
.L_50:
        /*0148*/ 	.byte	0x04, 0x17
        /*014a*/ 	.short	(.L_52 - .L_51)
.L_51:
        /*014c*/ 	.word	0x00000000
        /*0150*/ 	.short	0x0002
        /*0152*/ 	.short	0x0008
        /*0154*/ 	.byte	0x00, 0xf0, 0x11, 0x00


	//----- nvinfo : EIATTR_KPARAM_INFO
	.align		4
.L_52:
        /*0158*/ 	.byte	0x04, 0x17
        /*015a*/ 	.short	(.L_54 - .L_53)
.L_53:
        /*015c*/ 	.word	0x00000000
        /*0160*/ 	.short	0x0001
        /*0162*/ 	.short	0x0004
        /*0164*/ 	.byte	0x00, 0xf0, 0x11, 0x00


	//----- nvinfo : EIATTR_KPARAM_INFO
	.align		4
.L_54:
        /*0168*/ 	.byte	0x04, 0x17
        /*016a*/ 	.short	(.L_56 - .L_55)
.L_55:
        /*016c*/ 	.word	0x00000000
        /*0170*/ 	.short	0x0000
        /*0172*/ 	.short	0x0000
        /*0174*/ 	.byte	0x00, 0xf0, 0x11, 0x00


	//----- nvinfo : EIATTR_SPARSE_MMA_MASK
	.align		4
.L_56:
        /*0178*/ 	.byte	0x03, 0x50
        /*017a*/ 	.short	0x0000


	//----- nvinfo : EIATTR_MAXREG_COUNT
	.align		4
        /*017c*/ 	.byte	0x03, 0x1b
        /*017e*/ 	.short	0x00ff


	//----- nvinfo : EIATTR_EXTERNS
	.align		4
        /*0180*/ 	.byte	0x04, 0x0f
        /*0182*/ 	.short	(.L_58 - .L_57)


	//   ....[0]....
	.align		4
.L_57:
        /*0184*/ 	.word	index@(vprintf)


	//----- nvinfo : EIATTR_MERCURY_ISA_VERSION
	.align		4
.L_58:
        /*0188*/ 	.byte	0x03, 0x5f
        /*018a*/ 	.short	0x0101


	//----- nvinfo : EIATTR_VRC_CTA_INIT_COUNT
	.align		4
        /*018c*/ 	.byte	0x02, 0x4a
	.zero		1
	.zero		1


	//----- nvinfo : EIATTR_SYSCALL_OFFSETS
	.align		4
        /*0190*/ 	.byte	0x04, 0x46
        /*0192*/ 	.short	(.L_60 - .L_59)


	//   ....[0]....
.L_59:
        /*0194*/ 	.word	0x00001ef0


	//----- nvinfo : EIATTR_EXIT_INSTR_OFFSETS
	.align		4
.L_60:
        /*0198*/ 	.byte	0x04, 0x1c
        /*019a*/ 	.short	(.L_62 - .L_61)


	//   ....[0]....
.L_61:
        /*019c*/ 	.word	0x00001f00


	//----- nvinfo : EIATTR_CRS_STACK_SIZE
	.align		4
.L_62:
        /*01a0*/ 	.byte	0x04, 0x1e
        /*01a2*/ 	.short	(.L_64 - .L_63)
.L_63:
        /*01a4*/ 	.word	0x00000000


	//----- nvinfo : EIATTR_CBANK_PARAM_SIZE
	.align		4
.L_64:
        /*01a8*/ 	.byte	0x03, 0x19
        /*01aa*/ 	.short	0x0060


	//----- nvinfo : EIATTR_PARAM_CBANK
	.align		4
        /*01ac*/ 	.byte	0x04, 0x0a
        /*01ae*/ 	.short	(.L_66 - .L_65)
	.align		4
.L_65:
        /*01b0*/ 	.word	index@(.nv.constant0._Z7computefiiiffffffffPfffffffffff)
        /*01b4*/ 	.short	0x0380
        /*01b6*/ 	.short	0x0060


	//----- nvinfo : EIATTR_SW_WAR
	.align		4
.L_66:
        /*01b8*/ 	.byte	0x04, 0x36
        /*01ba*/ 	.short	(.L_68 - .L_67)
.L_67:
        /*01bc*/ 	.word	0x00000008
.L_68:


//--------------------- .nv.callgraph             --------------------------
	.section	.nv.callgraph,"",@"SHT_CUDA_CALLGRAPH"
	.align	4
	.sectionentsize	8
	.align		4
        /*0000*/ 	.word	0x00000000
	.align		4
        /*0004*/ 	.word	0xffffffff
	.align		4
        /*0008*/ 	.word	index@(_Z7computefiiiffffffffPfffffffffff)
	.align		4
        /*000c*/ 	.word	index@(vprintf)
	.align		4
        /*0010*/ 	.word	0x00000000
	.align		4
        /*0014*/ 	.word	0xfffffffe
	.align		4
        /*0018*/ 	.word	0x00000000
	.align		4
        /*001c*/ 	.word	0xfffffffd
	.align		4
        /*0020*/ 	.word	0x00000000
	.align		4
        /*0024*/ 	.word	0xfffffffc


//--------------------- .nv.constant4             --------------------------
	.section	.nv.constant4,"a",@progbits
	.align	8
	.align		8
.nv.constant4:
        /*0000*/ 	.dword	vprintf
	.align		8
        /*0008*/ 	.dword	$str


//--------------------- .text._Z7computefiiiffffffffPfffffffffff --------------------------
	.section	.text._Z7computefiiiffffffffPfffffffffff,"ax",@progbits
	.align	128
        .global         _Z7computefiiiffffffffPfffffffffff
        .type           _Z7computefiiiffffffffPfffffffffff,@function
        .size           _Z7computefiiiffffffffPfffffffffff,(.L_x_45 - _Z7computefiiiffffffffPfffffffffff)
        .other          _Z7computefiiiffffffffPfffffffffff,@"STO_CUDA_ENTRY STV_DEFAULT"
_Z7computefiiiffffffffPfffffffffff:
.text._Z7computefiiiffffffffPfffffffffff:
[----:B------:R-:W0:Y:S01]  /*0000*/  LDC R1, c[0x0][0x37c] ;  /* 0x0000df00ff017b82 */ /* 0x000e220000000800 */
[----:B------:R-:W1:Y:S01]  /*0010*/  LDCU UR6, c[0x0][0x384] ;  /* 0x00007080ff0677ac */ /* 0x000e620008000800 */
[----:B0-----:R-:W-:Y:S01]  /*0020*/  IADD3 R1, PT, PT, R1, -0x8, RZ ;  /* 0xfffffff801017810 */ /* 0x001fe20007ffe0ff */
[----:B------:R-:W0:Y:S01]  /*0030*/  LDCU UR4, c[0x0][0x2f8] ;  /* 0x00005f00ff0477ac */ /* 0x000e220008000800 */
[----:B------:R-:W2:Y:S01]  /*0040*/  LDCU UR7, c[0x0][0x380] ;  /* 0x00007000ff0777ac */ /* 0x000ea20008000800 */
[----:B------:R-:W3:Y:S01]  /*0050*/  LDCU UR5, c[0x0][0x2fc] ;  /* 0x00005f80ff0577ac */ /* 0x000ee20008000800 */
[----:B-1----:R-:W-:Y:S01]  /*0060*/  UISETP.GE.AND UP0, UPT, UR6, 0x1, UPT ;  /* 0x000000010600788c */ /* 0x002fe2000bf06270 */
[----:B0-----:R-:W-:Y:S01]  /*0070*/  IADD3 R6, P0, PT, R1, UR4, RZ ;  /* 0x0000000401067c10 */ /* 0x001fe2000ff1e0ff */
[----:B--2---:R-:W-:-:S03]  /*0080*/  IMAD.U32 R0, RZ, RZ, UR7 ;  /* 0x00000007ff007e24 */ /* 0x004fc6000f8e00ff */
[----:B---3--:R-:W-:-:S04]  /*0090*/  IADD3.X R7, PT, PT, RZ, UR5, RZ, P0, !PT ;  /* 0x00000005ff077c10 */ /* 0x008fc800087fe4ff */
[----:B------:R-:W-:Y:S05]  /*00a0*/  BRA.U !UP0, `(.L_x_0) ;  /* 0x0000001d08707547 */ /* 0x000fea000b800000 */
[----:B------:R-:W0:Y:S01]  /*00b0*/  LDC R8, c[0x0][0x390] ;  /* 0x0000e400ff087b82 */ /* 0x000e220000000800 */
[----:B------:R-:W-:Y:S02]  /*00c0*/  HFMA2 R2, -RZ, RZ, 49344, 0.15380859375 ;  /* 0x7a0630ecff027431 */ /* 0x000fe400000001ff */
[----:B------:R-:W-:-:S04]  /*00d0*/  IMAD.MOV.U32 R3, RZ, RZ, 0x4f43067 ;  /* 0x04f43067ff037424 */ /* 0x000fc800078e00ff */
[----:B------:R-:W-:-:S04]  /*00e0*/  FFMA R2, -R3, R2, 1 ;  /* 0x3f80000003027423 */ /* 0x000fc80000000102 */
[----:B------:R-:W-:Y:S01]  /*00f0*/  FFMA R2, R2, -R3, -5.7408574852662539338e-36 ;  /* 0x84f4306702027423 */ /* 0x000fe20000000803 */
[----:B0-----:R-:W0:Y:S03]  /*0100*/  FCHK P0, R8, -1.74190008137748887197e+35 ;  /* 0xfa0630ec08007902 */ /* 0x001e260000000000 */
[----:B------:R-:W-:-:S04]  /*0110*/  FFMA R3, R2, R8, RZ ;  /* 0x0000000802037223 */ /* 0x000fc800000000ff */
[----:B------:R-:W-:-:S04]  /*0120*/  FFMA R4, R3, 1.74190008137748887197e+35, R8 ;  /* 0x7a0630ec03047823 */ /* 0x000fc80000000008 */
[----:B------:R-:W-:Y:S01]  /*0130*/  FFMA R3, R2, R4, R3 ;  /* 0x0000000402037223 */ /* 0x000fe20000000003 */
[----:B0-----:R-:W-:Y:S06]  /*0140*/  @!P0 BRA `(.L_x_1) ;  /* 0x0000000000148947 */ /* 0x001fec0003800000 */
[----:B------:R-:W0:Y:S01]  /*0150*/  LDC R2, c[0x0][0x390] ;  /* 0x0000e400ff027b82 */ /* 0x000e220000000800 */
[----:B------:R-:W-:Y:S01]  /*0160*/  IMAD.MOV.U32 R3, RZ, RZ, -0x5f9cf14 ;  /* 0xfa0630ecff037424 */ /* 0x000fe200078e00ff */
[----:B------:R-:W-:-:S07]  /*0170*/  MOV R12, 0x190 ;  /* 0x00000190000c7802 */ /* 0x000fce0000000f00 */
[----:B0-----:R-:W-:Y:S05]  /*0180*/  CALL.REL.NOINC `($__internal_0_$__cuda_sm3x_div_rn_noftz_f32_slowpath) ;  /* 0x0000001c00607944 */ /* 0x001fea0003c00000 */
[----:B------:R-:W-:-:S07]  /*0190*/  MOV R3, R13 ;  /* 0x0000000d00037202 */ /* 0x000fce0000000f00 */
.L_x_1:
[----:B------:R-:W0:Y:S01]  /*01a0*/  MUFU.RCP R2, R3 ;  /* 0x0000000300027308 */ /* 0x000e220000001000 */
[----:B------:R-:W-:Y:S02]  /*01b0*/  UMOV UR4, 0x7bb2173b ;  /* 0x7bb2173b00047882 */ /* 0x000fe40000000000 */
[----:B------:R-:W-:-:S05]  /*01c0*/  IMAD.U32 R8, RZ, RZ, UR4 ;  /* 0x00000004ff087e24 */ /* 0x000fca000f8e00ff */
[----:B------:R-:W1:Y:S01]  /*01d0*/  FCHK P0, R8, R3 ;  /* 0x0000000308007302 */ /* 0x000e620000000000 */
[----:B0-----:R-:W-:-:S04]  /*01e0*/  FFMA R5, R2, -R3, 1 ;  /* 0x3f80000002057423 */ /* 0x001fc80000000803 */
[----:B------:R-:W-:-:S04]  /*01f0*/  FFMA R2, R2, R5, R2 ;  /* 0x0000000502027223 */ /* 0x000fc80000000002 */
[----:B------:R-:W-:-:S04]  /*0200*/  FFMA R4, R2, 1.84940002140334329579e+36, RZ ;  /* 0x7bb2173b02047823 */ /* 0x000fc800000000ff */
[----:B------:R-:W-:-:S04]  /*0210*/  FFMA R5, R4, -R3, 1.84940002140334329579e+36 ;  /* 0x7bb2173b04057423 */ /* 0x000fc80000000803 */
[----:B------:R-:W-:Y:S01]  /*0220*/  FFMA R2, R2, R5, R4 ;  /* 0x0000000502027223 */ /* 0x000fe20000000004 */
[----:B-1----:R-:W-:Y:S06]  /*0230*/  @!P0 BRA `(.L_x_2) ;  /* 0x0000000000108947 */ /* 0x002fec0003800000 */
[----:B------:R-:W-:Y:S01]  /*0240*/  HFMA2 R2, -RZ, RZ, 63040, 0.00176525115966796875 ;  /* 0x7bb2173bff027431 */ /* 0x000fe200000001ff */
[----:B------:R-:W-:-:S07]  /*0250*/  MOV R12, 0x270 ;  /* 0x00000270000c7802 */ /* 0x000fce0000000f00 */
[----:B------:R-:W-:Y:S05]  /*0260*/  CALL.REL.NOINC `($__internal_0_$__cuda_sm3x_div_rn_noftz_f32_slowpath) ;  /* 0x0000001c00287944 */ /* 0x000fea0003c00000 */
[----:B------:R-:W-:-:S07]  /*0270*/  IMAD.MOV.U32 R2, RZ, RZ, R13 ;  /* 0x000000ffff027224 */ /* 0x000fce00078e000d */
.L_x_2:
[----:B------:R-:W-:Y:S01]  /*0280*/  FMUL R3, |R2|, 1.4426950216293334961 ;  /* 0x3fb8aa3b02037820 */ /* 0x000fe20000400200 */
[----:B------:R-:W-:Y:S01]  /*0290*/  MOV R4, 0x42fc0000 ;  /* 0x42fc000000047802 */ /* 0x000fe20000000f00 */
[----:B------:R-:W0:Y:S01]  /*02a0*/  LDC R8, c[0x0][0x398] ;  /* 0x0000e600ff087b82 */ /* 0x000e220000000800 */
[----:B------:R-:W-:Y:S02]  /*02b0*/  UMOV UR4, 0x25a9573 ;  /* 0x025a957300047882 */ /* 0x000fe40000000000 */
[----:B------:R-:W-:Y:S01]  /*02c0*/  MOV R11, UR4 ;  /* 0x00000004000b7c02 */ /* 0x000fe20008000f00 */
[----:B------:R-:W1:Y:S02]  /*02d0*/  FRND.TRUNC R3, R3 ;  /* 0x0000000300037307 */ /* 0x000e64000020d000 */
[----:B-1----:R-:W-:Y:S02]  /*02e0*/  FSETP.GT.AND P0, PT, |R3|, 126, PT ;  /* 0x42fc00000300780b */ /* 0x002fe40003f04200 */
[----:B------:R-:W-:Y:S01]  /*02f0*/  LOP3.LUT R4, R4, 0x80000000, R3, 0xb8, !PT ;  /* 0x8000000004047812 */ /* 0x000fe200078eb803 */
[----:B0-----:R-:W-:-:S03]  /*0300*/  FMUL R8, R8, 1.1210387714598536567e-44 ;  /* 0x0000000808087820 */ /* 0x001fc60000400000 */
[----:B------:R-:W-:Y:S01]  /*0310*/  FSEL R5, R4, R3, P0 ;  /* 0x0000000304057208 */ /* 0x000fe20000000000 */
[----:B------:R-:W0:Y:S04]  /*0320*/  MUFU.RCP R9, R8 ;  /* 0x0000000800097308 */ /* 0x000e280000001000 */
[----:B------:R-:W-:-:S04]  /*0330*/  FFMA R2, R5, -0.69314718246459960938, |R2| ;  /* 0xbf31721805027823 */ /* 0x000fc80000000402 */
[C---:B------:R-:W-:Y:S01]  /*0340*/  FFMA R2, R5.reuse, 1.9046542121259335545e-09, R2 ;  /* 0x3102e30805027823 */ /* 0x040fe20000000002 */
[----:B------:R-:W-:Y:S01]  /*0350*/  FADD R5, R5, 12583037 ;  /* 0x4b40007d05057421 */ /* 0x000fe20000000000 */
[----:B------:R-:W-:Y:S02]  /*0360*/  FCHK P0, -R11, R8 ;  /* 0x000000080b007302 */ /* 0x000fe40000000100 */
[----:B------:R-:W-:Y:S01]  /*0370*/  FMUL R4, R2, 1.4426950216293334961 ;  /* 0x3fb8aa3b02047820 */ /* 0x000fe20000400000 */
[----:B------:R-:W-:-:S05]  /*0380*/  IMAD.SHL.U32 R5, R5, 0x800000, RZ ;  /* 0x0080000005057824 */ /* 0x000fca00078e00ff */
[----:B------:R-:W1:Y:S01]  /*0390*/  MUFU.EX2 R4, R4 ;  /* 0x0000000400047308 */ /* 0x000e620000000800 */
[----:B0-----:R-:W-:-:S04]  /*03a0*/  FFMA R2, -R8, R9, 1 ;  /* 0x3f80000008027423 */ /* 0x001fc80000000109 */
[----:B------:R-:W-:Y:S01]  /*03b0*/  FFMA R2, R9, R2, R9 ;  /* 0x0000000209027223 */ /* 0x000fe20000000009 */
[----:B-1----:R-:W-:-:S03]  /*03c0*/  FMUL R3, R5, R4 ;  /* 0x0000000405037220 */ /* 0x002fc60000400000 */
[----:B------:R-:W-:Y:S01]  /*03d0*/  FFMA R5, R2, -1.6059000352310949837e-37, RZ ;  /* 0x825a957302057823 */ /* 0x000fe200000000ff */
[----:B------:R-:W0:Y:S03]  /*03e0*/  MUFU.RCP R10, R3 ;  /* 0x00000003000a7308 */ /* 0x000e260000001000 */
[----:B------:R-:W-:-:S04]  /*03f0*/  FFMA R9, -R8, R5, -1.6059000352310949837e-37 ;  /* 0x825a957308097423 */ /* 0x000fc80000000105 */
[----:B------:R-:W-:Y:S01]  /*0400*/  FFMA R2, R2, R9, R5 ;  /* 0x0000000902027223 */ /* 0x000fe20000000005 */
[----:B0-----:R-:W-:-:S04]  /*0410*/  FMUL.FTZ R4, R10, 0.125 ;  /* 0x3e0000000a047820 */ /* 0x001fc80000410000 */
[----:B------:R-:W-:Y:S01]  /*0420*/  FFMA R5, R3, 2, R4 ;  /* 0x4000000003057823 */ /* 0x000fe20000000004 */
[----:B------:R-:W-:Y:S06]  /*0430*/  @!P0 BRA `(.L_x_3) ;  /* 0x0000000000148947 */ /* 0x000fec0003800000 */
[----:B------:R-:W-:Y:S02]  /*0440*/  HFMA2 R2, -RZ, RZ, -3.588199615478515625e-05, -0.00133037567138671875 ;  /* 0x825a9573ff027431 */ /* 0x000fe400000001ff */
[----:B------:R-:W-:Y:S01]  /*0450*/  IMAD.MOV.U32 R3, RZ, RZ, R8 ;  /* 0x000000ffff037224 */ /* 0x000fe200078e0008 */
[----:B------:R-:W-:-:S07]  /*0460*/  MOV R12, 0x480 ;  /* 0x00000480000c7802 */ /* 0x000fce0000000f00 */
[----:B------:R-:W-:Y:S05]  /*0470*/  CALL.REL.NOINC `($__internal_0_$__cuda_sm3x_div_rn_noftz_f32_slowpath) ;  /* 0x0000001800a47944 */ /* 0x000fea0003c00000 */
[----:B------:R-:W-:-:S07]  /*0480*/  IMAD.MOV.U32 R2, RZ, RZ, R13 ;  /* 0x000000ffff027224 */ /* 0x000fce00078e000d */
.L_x_3:
[----:B------:R-:W0:Y:S01]  /*0490*/  LDCU UR4, c[0x0][0x394] ;  /* 0x00007280ff0477ac */ /* 0x000e220008000800 */
[----:B------:R-:W-:-:S04]  /*04a0*/  FMUL R8, R2, -1.27320003783633790419e+34 ;  /* 0xf81cef1c02087820 */ /* 0x000fc80000400000 */
[----:B------:R-:W1:Y:S01]  /*04b0*/  MUFU.RCP R2, R8 ;  /* 0x0000000800027308 */ /* 0x000e620000001000 */
[----:B0-----:R-:W-:-:S07]  /*04c0*/  MOV R11, UR4 ;  /* 0x00000004000b7c02 */ /* 0x001fce0008000f00 */
[----:B------:R-:W0:Y:S01]  /*04d0*/  FCHK P0, R11, R8 ;  /* 0x000000080b007302 */ /* 0x000e220000000000 */
[----:B-1----:R-:W-:-:S04]  /*04e0*/  FFMA R3, -R8, R2, 1 ;  /* 0x3f80000008037423 */ /* 0x002fc80000000102 */
[----:B------:R-:W-:-:S04]  /*04f0*/  FFMA R2, R2, R3, R2 ;  /* 0x0000000302027223 */ /* 0x000fc80000000002 */
[----:B------:R-:W-:-:S04]  /*0500*/  FFMA R9, R2, UR4, RZ ;  /* 0x0000000402097c23 */ /* 0x000fc800080000ff */
[----:B------:R-:W-:-:S04]  /*0510*/  FFMA R4, -R8, R9, UR4 ;  /* 0x0000000408047e23 */ /* 0x000fc80008000109 */
[----:B------:R-:W-:Y:S01]  /*0520*/  FFMA R9, R2, R4, R9 ;  /* 0x0000000402097223 */ /* 0x000fe20000000009 */
[----:B0-----:R-:W-:Y:S06]  /*0530*/  @!P0 BRA `(.L_x_4) ;  /* 0x0000000000148947 */ /* 0x001fec0003800000 */
[----:B------:R-:W0:Y:S01]  /*0540*/  LDC R2, c[0x0][0x394] ;  /* 0x0000e500ff027b82 */ /* 0x000e220000000800 */
[----:B------:R-:W-:Y:S01]  /*0550*/  IMAD.MOV.U32 R3, RZ, RZ, R8 ;  /* 0x000000ffff037224 */ /* 0x000fe200078e0008 */
[----:B------:R-:W-:-:S07]  /*0560*/  MOV R12, 0x580 ;  /* 0x00000580000c7802 */ /* 0x000fce0000000f00 */
[----:B0-----:R-:W-:Y:S05]  /*0570*/  CALL.REL.NOINC `($__internal_0_$__cuda_sm3x_div_rn_noftz_f32_slowpath) ;  /* 0x0000001800647944 */ /* 0x001fea0003c00000 */
[----:B------:R-:W-:-:S07]  /*0580*/  MOV R9, R13 ;  /* 0x0000000d00097202 */ /* 0x000fce0000000f00 */
.L_x_4:
[----:B------:R-:W0:Y:S08]  /*0590*/  LDC R10, c[0x0][0x388] ;  /* 0x0000e200ff0a7b82 */ /* 0x000e300000000800 */
[----:B------:R-:W1:Y:S01]  /*05a0*/  LDC.64 R2, c[0x0][0x3d8] ;  /* 0x0000f600ff027b82 */ /* 0x000e620000000a00 */
[----:B0-----:R-:W-:Y:S01]  /*05b0*/  ISETP.GE.AND P0, PT, R10, 0x1, PT ;  /* 0x000000010a00780c */ /* 0x001fe20003f06270 */
[----:B-1----:R-:W-:-:S12]  /*05c0*/  FMUL R4, R2, R3 ;  /* 0x0000000302047220 */ /* 0x002fd80000400000 */
[----:B------:R-:W-:Y:S05]  /*05d0*/  @!P0 BRA `(.L_x_5) ;  /* 0x0000001000148947 */ /* 0x000fea0003800000 */
[----:B------:R-:W0:Y:S01]  /*05e0*/  LDCU UR4, c[0x0][0x38c] ;  /* 0x00007180ff0477ac */ /* 0x000e220008000800 */
[----:B------:R-:W1:Y:S01]  /*05f0*/  LDCU.64 UR10, c[0x0][0x358] ;  /* 0x00006b00ff0a77ac */ /* 0x000e620008000a00 */
[----:B0-----:R-:W-:-:S09]  /*0600*/  UISETP.GE.AND UP0, UPT, UR4, 0x1, UPT ;  /* 0x000000010400788c */ /* 0x001fd2000bf06270 */
[----:B-1----:R-:W-:Y:S05]  /*0610*/  BRA.U !UP0, `(.L_x_6) ;  /* 0x0000000908047547 */ /* 0x002fea000b800000 */
[----:B------:R-:W0:Y:S01]  /*0620*/  LDCU.64 UR4, c[0x0][0x3b0] ;  /* 0x00007600ff0477ac */ /* 0x000e220008000a00 */
[C---:B------:R-:W-:Y:S02]  /*0630*/  LOP3.LUT R17, R10.reuse, 0xf, RZ, 0xc0, !PT ;  /* 0x0000000f0a117812 */ /* 0x040fe400078ec0ff */
[C---:B------:R-:W-:Y:S02]  /*0640*/  LOP3.LUT R8, R10.reuse, 0x7ffffff0, RZ, 0xc0, !PT ;  /* 0x7ffffff00a087812 */ /* 0x040fe400078ec0ff */
[C---:B------:R-:W-:Y:S01]  /*0650*/  LOP3.LUT R18, R10.reuse, 0x7, RZ, 0xc0, !PT ;  /* 0x000000070a127812 */ /* 0x040fe200078ec0ff */
[----:B------:R-:W-:Y:S01]  /*0660*/  VIADD R19, R17, 0xffffffff ;  /* 0xffffffff11137836 */ /* 0x000fe20000000000 */
[----:B------:R-:W-:Y:S01]  /*0670*/  LOP3.LUT R10, R10, 0x3, RZ, 0xc0, !PT ;  /* 0x000000030a0a7812 */ /* 0x000fe200078ec0ff */
[----:B------:R-:W-:Y:S01]  /*0680*/  IMAD.MOV R11, RZ, RZ, -R8 ;  /* 0x000000ffff0b7224 */ /* 0x000fe200078e0a08 */
[----:B------:R-:W-:Y:S01]  /*0690*/  IADD3 R20, PT, PT, R18, -0x1, RZ ;  /* 0xffffffff12147810 */ /* 0x000fe20007ffe0ff */
[----:B0-----:R-:W-:-:S03]  /*06a0*/  UIADD3 UR7, UP0, UPT, UR4, 0x20, URZ ;  /* 0x0000002004077890 */ /* 0x001fc6000ff1e0ff */
[----:B------:R-:W-:Y:S01]  /*06b0*/  UMOV UR4, URZ ;  /* 0x000000ff00047c82 */ /* 0x000fe20008000000 */
[----:B------:R-:W-:-:S12]  /*06c0*/  UIADD3.X UR8, UPT, UPT, URZ, UR5, URZ, UP0, !UPT ;  /* 0x00000005ff087290 */ /* 0x000fd800087fe4ff */
.L_x_15:
[----:B------:R-:W-:-:S04]  /*06d0*/  FSETP.GE.AND P0, PT, R0, R9, PT ;  /* 0x000000090000720b */ /* 0x000fc80003f06000 */
[----:B------:R-:W-:-:S13]  /*06e0*/  FSETP.GEU.OR P0, PT, R0, R5, !P0 ;  /* 0x000000050000720b */ /* 0x000fda000470e400 */
[----:B------:R-:W-:Y:S05]  /*06f0*/  @P0 BRA `(.L_x_7) ;  /* 0x0000000400b80947 */ /* 0x000fea0003800000 */
[----:B------:R-:W0:Y:S01]  /*0700*/  LDCU UR5, c[0x0][0x388] ;  /* 0x00007100ff0577ac */ /* 0x000e220008000800 */
[----:B------:R-:W-:Y:S01]  /*0710*/  HFMA2 R13, -RZ, RZ, 0, 0 ;  /* 0x00000000ff0d7431 */ /* 0x000fe200000001ff */
[----:B0-----:R-:W-:-:S09]  /*0720*/  UISETP.GE.U32.AND UP0, UPT, UR5, 0x10, UPT ;  /* 0x000000100500788c */ /* 0x001fd2000bf06070 */
[----:B------:R-:W-:Y:S05]  /*0730*/  BRA.U !UP0, `(.L_x_8) ;  /* 0x0000000108707547 */ /* 0x000fea000b800000 */
[----:B------:R-:W-:Y:S01]  /*0740*/  IMAD.U32 R12, RZ, RZ, UR7 ;  /* 0x00000007ff0c7e24 */ /* 0x000fe2000f8e00ff */
[----:B------:R-:W-:Y:S01]  /*0750*/  MOV R13, UR8 ;  /* 0x00000008000d7c02 */ /* 0x000fe20008000f00 */
[----:B------:R-:W-:Y:S01]  /*0760*/  IMAD.MOV.U32 R0, RZ, RZ, R11 ;  /* 0x000000ffff007224 */ /* 0x000fe200078e000b */
[----:B------:R-:W-:-:S07]  /*0770*/  MOV R15, 0x540 ;  /* 0x00000540000f7802 */ /* 0x000fce0000000f00 */
.L_x_9:
[----:B0-----:R-:W-:Y:S01]  /*0780*/  IMAD.MOV.U32 R2, RZ, RZ, R12 ;  /* 0x000000ffff027224 */ /* 0x001fe200078e000c */
[----:B------:R-:W-:Y:S01]  /*0790*/  MOV R3, R13 ;  /* 0x0000000d00037202 */ /* 0x000fe20000000f00 */
[----:B------:R-:W-:-:S03]  /*07a0*/  VIADD R0, R0, 0x10 ;  /* 0x0000001000007836 */ /* 0x000fc60000000000 */
[----:B------:R-:W-:Y:S01]  /*07b0*/  IADD3 R12, P1, PT, R2, 0x40, RZ ;  /* 0x00000040020c7810 */ /* 0x000fe20007f3e0ff */
[----:B------:R0:W-:Y:S01]  /*07c0*/  STG.E desc[UR10][R2.64+-0x20], R15 ;  /* 0xffffe00f02007986 */ /* 0x0001e2000c10190a */
[----:B------:R-:W-:Y:S02]  /*07d0*/  ISETP.NE.AND P0, PT, R0, RZ, PT ;  /* 0x000000ff0000720c */ /* 0x000fe40003f05270 */
[----:B------:R-:W-:Y:S01]  /*07e0*/  IADD3.X R13, PT, PT, RZ, R3, RZ, P1, !PT ;  /* 0x00000003ff0d7210 */ /* 0x000fe20000ffe4ff */
[----:B------:R0:W-:Y:S04]  /*07f0*/  STG.E desc[UR10][R2.64+-0x1c], R15 ;  /* 0xffffe40f02007986 */ /* 0x0001e8000c10190a */
        /* <DEDUP_REMOVED lines=13> */
[----:B------:R0:W-:Y:S01]  /*08d0*/  STG.E desc[UR10][R2.64+0x1c], R15 ;  /* 0x00001c0f02007986 */ /* 0x0001e2000c10190a */
[----:B------:R-:W-:Y:S05]  /*08e0*/  @P0 BRA `(.L_x_9) ;  /* 0xfffffffc00a40947 */ /* 0x000fea000383ffff */
[----:B------:R-:W-:-:S07]  /*08f0*/  IMAD.MOV.U32 R13, RZ, RZ, R8 ;  /* 0x000000ffff0d7224 */ /* 0x000fce00078e0008 */
.L_x_8:
[----:B------:R-:W-:-:S13]  /*0900*/  ISETP.NE.AND P0, PT, R17, RZ, PT ;  /* 0x000000ff1100720c */ /* 0x000fda0003f05270 */
[----:B------:R-:W-:Y:S05]  /*0910*/  @!P0 BRA `(.L_x_10) ;  /* 0x0000000000948947 */ /* 0x000fea0003800000 */
[----:B------:R-:W-:Y:S02]  /*0920*/  ISETP.GE.U32.AND P0, PT, R19, 0x7, PT ;  /* 0x000000071300780c */ /* 0x000fe40003f06070 */
[----:B------:R-:W-:-:S11]  /*0930*/  ISETP.NE.AND P1, PT, R18, RZ, PT ;  /* 0x000000ff1200720c */ /* 0x000fd60003f25270 */
[----:B------:R-:W-:Y:S05]  /*0940*/  @!P0 BRA `(.L_x_11) ;  /* 0x0000000000308947 */ /* 0x000fea0003800000 */
[----:B0-----:R-:W0:Y:S01]  /*0950*/  LDC.64 R2, c[0x0][0x3b0] ;  /* 0x0000ec00ff027b82 */ /* 0x001e220000000a00 */
[----:B------:R-:W-:Y:S02]  /*0960*/  HFMA2 R15, -RZ, RZ, 0, 8.0108642578125e-05 ;  /* 0x00000540ff0f7431 */ /* 0x000fe400000001ff */
[----:B0-----:R-:W-:-:S04]  /*0970*/  IMAD.WIDE.U32 R2, R13, 0x4, R2 ;  /* 0x000000040d027825 */ /* 0x001fc800078e0002 */
[----:B------:R-:W-:Y:S01]  /*0980*/  VIADD R13, R13, 0x8 ;  /* 0x000000080d0d7836 */ /* 0x000fe20000000000 */
[----:B------:R1:W-:Y:S04]  /*0990*/  STG.E desc[UR10][R2.64], R15 ;  /* 0x0000000f02007986 */ /* 0x0003e8000c10190a */
[----:B------:R1:W-:Y:S04]  /*09a0*/  STG.E desc[UR10][R2.64+0x4], R15 ;  /* 0x0000040f02007986 */ /* 0x0003e8000c10190a */
[----:B------:R1:W-:Y:S04]  /*09b0*/  STG.E desc[UR10][R2.64+0x8], R15 ;  /* 0x0000080f02007986 */ /* 0x0003e8000c10190a */
[----:B------:R1:W-:Y:S04]  /*09c0*/  STG.E desc[UR10][R2.64+0xc], R15 ;  /* 0x00000c0f02007986 */ /* 0x0003e8000c10190a */
[----:B------:R1:W-:Y:S04]  /*09d0*/  STG.E desc[UR10][R2.64+0x10], R15 ;  /* 0x0000100f02007986 */ /* 0x0003e8000c10190a */
[----:B------:R1:W-:Y:S04]  /*09e0*/  STG.E desc[UR10][R2.64+0x14], R15 ;  /* 0x0000140f02007986 */ /* 0x0003e8000c10190a */
[----:B------:R1:W-:Y:S04]  /*09f0*/  STG.E desc[UR10][R2.64+0x18], R15 ;  /* 0x0000180f02007986 */ /* 0x0003e8000c10190a */
[----:B------:R1:W-:Y:S02]  /*0a00*/  STG.E desc[UR10][R2.64+0x1c], R15 ;  /* 0x00001c0f02007986 */ /* 0x0003e4000c10190a */
.L_x_11:
[----:B------:R-:W-:Y:S05]  /*0a10*/  @!P1 BRA `(.L_x_10) ;  /* 0x0000000000549947 */ /* 0x000fea0003800000 */
[----:B------:R-:W-:Y:S02]  /*0a20*/  ISETP.GE.U32.AND P0, PT, R20, 0x3, PT ;  /* 0x000000031400780c */ /* 0x000fe40003f06070 */
[----:B------:R-:W-:-:S11]  /*0a30*/  ISETP.NE.AND P1, PT, R10, RZ, PT ;  /* 0x000000ff0a00720c */ /* 0x000fd60003f25270 */
[----:B------:R-:W-:Y:S05]  /*0a40*/  @!P0 BRA `(.L_x_12) ;  /* 0x0000000000208947 */ /* 0x000fea0003800000 */
[----:B01----:R-:W0:Y:S01]  /*0a50*/  LDC.64 R2, c[0x0][0x3b0] ;  /* 0x0000ec00ff027b82 */ /* 0x003e220000000a00 */
[----:B------:R-:W-:Y:S01]  /*0a60*/  MOV R15, 0x540 ;  /* 0x00000540000f7802 */ /* 0x000fe20000000f00 */
[----:B0-----:R-:W-:-:S04]  /*0a70*/  IMAD.WIDE.U32 R2, R13, 0x4, R2 ;  /* 0x000000040d027825 */ /* 0x001fc800078e0002 */
[----:B------:R-:W-:Y:S01]  /*0a80*/  VIADD R13, R13, 0x4 ;  /* 0x000000040d0d7836 */ /* 0x000fe20000000000 */
[----:B------:R2:W-:Y:S04]  /*0a90*/  STG.E desc[UR10][R2.64], R15 ;  /* 0x0000000f02007986 */ /* 0x0005e8000c10190a */
[----:B------:R2:W-:Y:S04]  /*0aa0*/  STG.E desc[UR10][R2.64+0x4], R15 ;  /* 0x0000040f02007986 */ /* 0x0005e8000c10190a */
[----:B------:R2:W-:Y:S04]  /*0ab0*/  STG.E desc[UR10][R2.64+0x8], R15 ;  /* 0x0000080f02007986 */ /* 0x0005e8000c10190a */
[----:B------:R2:W-:Y:S02]  /*0ac0*/  STG.E desc[UR10][R2.64+0xc], R15 ;  /* 0x00000c0f02007986 */ /* 0x0005e4000c10190a */
.L_x_12:
[----:B------:R-:W-:Y:S05]  /*0ad0*/  @!P1 BRA `(.L_x_10) ;  /* 0x0000000000249947 */ /* 0x000fea0003800000 */
[----:B012---:R-:W0:Y:S01]  /*0ae0*/  LDC.64 R2, c[0x0][0x3b0] ;  /* 0x0000ec00ff027b82 */ /* 0x007e220000000a00 */
[----:B------:R-:W-:Y:S01]  /*0af0*/  HFMA2 R15, -RZ, RZ, 0, 8.0108642578125e-05 ;  /* 0x00000540ff0f7431 */ /* 0x000fe200000001ff */
[----:B------:R-:W-:Y:S01]  /*0b00*/  ISETP.NE.AND P0, PT, R10, 0x1, PT ;  /* 0x000000010a00780c */ /* 0x000fe20003f05270 */
[----:B0-----:R-:W-:-:S05]  /*0b10*/  IMAD.WIDE.U32 R2, R13, 0x4, R2 ;  /* 0x000000040d027825 */ /* 0x001fca00078e0002 */
[----:B------:R3:W-:Y:S07]  /*0b20*/  STG.E desc[UR10][R2.64], R15 ;  /* 0x0000000f02007986 */ /* 0x0007ee000c10190a */
[----:B------:R-:W-:Y:S05]  /*0b30*/  @!P0 BRA `(.L_x_10) ;  /* 0x00000000000c8947 */ /* 0x000fea0003800000 */
[----:B------:R-:W-:Y:S01]  /*0b40*/  ISETP.NE.AND P0, PT, R10, 0x2, PT ;  /* 0x000000020a00780c */ /* 0x000fe20003f05270 */
[----:B------:R4:W-:-:S12]  /*0b50*/  STG.E desc[UR10][R2.64+0x4], R15 ;  /* 0x0000040f02007986 */ /* 0x0009d8000c10190a */
[----:B------:R4:W-:Y:S02]  /*0b60*/  @P0 STG.E desc[UR10][R2.64+0x8], R15 ;  /* 0x0000080f02000986 */ /* 0x0009e4000c10190a */
.L_x_10:
[----:B------:R-:W-:Y:S01]  /*0b70*/  IMAD.MOV.U32 R0, RZ, RZ, 0x3fd127ef ;  /* 0x3fd127efff007424 */ /* 0x000fe200078e00ff */
[----:B------:R-:W-:-:S06]  /*0b80*/  UMOV UR5, 0x2d000000 ;  /* 0x2d00000000057882 */ /* 0x000fcc0000000000 */
.L_x_13:
[----:B------:R-:W-:-:S04]  /*0b90*/  UISETP.LT.U32.AND UP0, UPT, UR5, 0xb800000, UPT ;  /* 0x0b8000000500788c */ /* 0x000fc8000bf01070 */
[----:B------:R-:W-:-:S04]  /*0ba0*/  USEL UR6, UR5, 0xb800000, UP0 ;  /* 0x0b80000005067887 */ /* 0x000fc80008000000 */
[----:B------:R-:W-:Y:S02]  /*0bb0*/  UIADD3 UR5, UPT, UPT, -UR6, UR5, URZ ;  /* 0x0000000506057290 */ /* 0x000fe4000fffe1ff */
[----:B------:R-:W-:-:S04]  /*0bc0*/  IADD3 R0, PT, PT, R0, UR6, RZ ;  /* 0x0000000600007c10 */ /* 0x000fc8000fffe0ff */
[----:B------:R-:W-:Y:S01]  /*0bd0*/  ISETP.NE.AND P1, PT, RZ, UR5, PT ;  /* 0x00000005ff007c0c */ /* 0x000fe2000bf25270 */
[----:B01234-:R-:W-:-:S04]  /*0be0*/  FMUL R3, R0, 0.5082079768180847168 ;  /* 0x3f0219eb00037820 */ /* 0x01ffc80000400000 */
[----:B------:R-:W-:-:S04]  /*0bf0*/  FFMA R2, R3, -1.9676983356475830078, R0 ;  /* 0xbffbdd8a03027823 */ /* 0x000fc80000000000 */
[----:B------:R-:W-:-:S04]  /*0c00*/  FFMA R3, R2, 0.5082079768180847168, R3 ;  /* 0x3f0219eb02037823 */ /* 0x000fc80000000003 */
[----:B------:R-:W-:-:S04]  /*0c10*/  FFMA R2, R3, -1.9676983356475830078, R0 ;  /* 0xbffbdd8a03027823 */ /* 0x000fc80000000000 */
[----:B------:R-:W-:-:S04]  /*0c20*/  FFMA.RZ R2, R2, 0.5082079768180847168, R3 ;  /* 0x3f0219eb02027823 */ /* 0x000fc8000000c003 */
[----:B------:R-:W0:Y:S02]  /*0c30*/  FRND.TRUNC R3, R2 ;  /* 0x0000000200037307 */ /* 0x000e24000020d000 */
[----:B0-----:R-:W-:-:S05]  /*0c40*/  FFMA R0, R3, -1.9676983356475830078, R0 ;  /* 0xbffbdd8a03007823 */ /* 0x001fca0000000000 */
[----:B------:R-:W-:-:S13]  /*0c50*/  ISETP.NE.AND P0, PT, R0, RZ, PT ;  /* 0x000000ff0000720c */ /* 0x000fda0003f05270 */
[----:B------:R-:W-:Y:S05]  /*0c60*/  @P0 BRA P1, `(.L_x_13) ;  /* 0xfffffffc00c80947 */ /* 0x000fea000083ffff */
[----:B------:R-:W-:Y:S01]  /*0c70*/  FMUL R0, R0, 1.1920928955078125e-07 ;  /* 0x3400000000007820 */ /* 0x000fe20000400000 */
[----:B------:R-:W-:Y:S02]  /*0c80*/  UMOV UR5, 0x2120224 ;  /* 0x0212022400057882 */ /* 0x000fe40000000000 */
[----:B------:R-:W-:Y:S02]  /*0c90*/  IMAD.U32 R13, RZ, RZ, UR5 ;  /* 0x00000005ff0d7e24 */ /* 0x000fe4000f8e00ff */
[----:B------:R-:W-:-:S05]  /*0ca0*/  FMUL R0, R0, 4.50359962737049600000e+15 ;  /* 0x5980000000007820 */ /* 0x000fca0000400000 */
[----:B------:R-:W-:-:S04]  /*0cb0*/  FSETP.NAN.AND P0, PT, |R0|, |R0|, PT ;  /* 0x400000000000720b */ /* 0x000fc80003f08200 */
[----:B------:R-:W-:-:S05]  /*0cc0*/  FSEL R0, R0, |R0|, P0 ;  /* 0x4000000000007208 */ /* 0x000fca0000000000 */
[----:B------:R-:W-:-:S04]  /*0cd0*/  FMUL R12, R0, -1.850299998168616715e-35 ;  /* 0x85c4c1f5000c7820 */ /* 0x000fc80000400000 */
[----:B------:R-:W0:Y:S08]  /*0ce0*/  MUFU.RCP R0, R12 ;  /* 0x0000000c00007308 */ /* 0x000e300000001000 */
[----:B------:R-:W1:Y:S01]  /*0cf0*/  FCHK P0, R13, R12 ;  /* 0x0000000c0d007302 */ /* 0x000e620000000000 */
[----:B0-----:R-:W-:-:S04]  /*0d00*/  FFMA R3, -R12, R0, 1 ;  /* 0x3f8000000c037423 */ /* 0x001fc80000000100 */
[----:B------:R-:W-:-:S04]  /*0d10*/  FFMA R0, R0, R3, R0 ;  /* 0x0000000300007223 */ /* 0x000fc80000000000 */
[----:B------:R-:W-:-:S04]  /*0d20*/  FFMA R3, R0, 1.072700028050013351e-37, RZ ;  /* 0x0212022400037823 */ /* 0x000fc800000000ff */
[----:B------:R-:W-:-:S04]  /*0d30*/  FFMA R2, -R12, R3, 1.072700028050013351e-37 ;  /* 0x021202240c027423 */ /* 0x000fc80000000103 */
[----:B------:R-:W-:Y:S01]  /*0d40*/  FFMA R3, R0, R2, R3 ;  /* 0x0000000200037223 */ /* 0x000fe20000000003 */
[----:B-1----:R-:W-:Y:S06]  /*0d50*/  @!P0 BRA `(.L_x_14) ;  /* 0x0000000000148947 */ /* 0x002fec0003800000 */
[----:B------:R-:W-:Y:S01]  /*0d60*/  MOV R3, R12 ;  /* 0x0000000c00037202 */ /* 0x000fe20000000f00 */
[----:B------:R-:W-:Y:S01]  /*0d70*/  IMAD.MOV.U32 R2, RZ, RZ, 0x2120224 ;  /* 0x02120224ff027424 */ /* 0x000fe200078e00ff */
[----:B------:R-:W-:-:S07]  /*0d80*/  MOV R12, 0xda0 ;  /* 0x00000da0000c7802 */ /* 0x000fce0000000f00 */
[----:B------:R-:W-:Y:S05]  /*0d90*/  CALL.REL.NOINC `($__internal_0_$__cuda_sm3x_div_rn_noftz_f32_slowpath) ;  /* 0x00000010005c7944 */ /* 0x000fea0003c00000 */
[----:B------:R-:W-:-:S07]  /*0da0*/  MOV R3, R13 ;  /* 0x0000000d00037202 */ /* 0x000fce0000000f00 */
.L_x_14:
[----:B------:R-:W-:Y:S01]  /*0db0*/  FSETP.GEU.AND P0, PT, R4, R3, PT ;  /* 0x000000030400720b */ /* 0x000fe20003f0e000 */
[----:B------:R-:W-:-:S12]  /*0dc0*/  IMAD.MOV.U32 R0, RZ, RZ, R4 ;  /* 0x000000ffff007224 */ /* 0x000fd800078e0004 */
[----:B------:R-:W-:-:S07]  /*0dd0*/  @!P0 MOV R0, 0x508 ;  /* 0x0000050800008802 */ /* 0x000fce0000000f00 */
.L_x_7:
[----:B------:R-:W0:Y:S01]  /*0de0*/  LDCU UR5, c[0x0][0x384] ;  /* 0x00007080ff0577ac */ /* 0x000e220008000800 */
[----:B------:R-:W-:-:S04]  /*0df0*/  UIADD3 UR4, UPT, UPT, UR4, 0x1, URZ ;  /* 0x0000000104047890 */ /* 0x000fc8000fffe0ff */
[----:B0-----:R-:W-:-:S09]  /*0e00*/  UISETP.NE.AND UP0, UPT, UR4, UR5, UPT ;  /* 0x000000050400728c */ /* 0x001fd2000bf05270 */
[----:B------:R-:W-:Y:S05]  /*0e10*/  BRA.U !UP0, `(.L_x_0) ;  /* 0x0000001108147547 */ /* 0x000fea000b800000 */
[----:B------:R-:W-:Y:S05]  /*0e20*/  BRA `(.L_x_15) ;  /* 0xfffffff800287947 */ /* 0x000fea000383ffff */
.L_x_6:
[----:B------:R-:W0:Y:S01]  /*0e30*/  LDC.64 R2, c[0x0][0x3b8] ;  /* 0x0000ee00ff027b82 */ /* 0x000e220000000a00 */
[C---:B------:R-:W-:Y:S01]  /*0e40*/  LOP3.LUT R11, R10.reuse, 0xf, RZ, 0xc0, !PT ;  /* 0x0000000f0a0b7812 */ /* 0x040fe200078ec0ff */
[----:B------:R-:W-:Y:S01]  /*0e50*/  UMOV UR4, URZ ;  /* 0x000000ff00047c82 */ /* 0x000fe20008000000 */
[C---:B------:R-:W-:Y:S02]  /*0e60*/  LOP3.LUT R17, R10.reuse, 0x7, RZ, 0xc0, !PT ;  /* 0x000000070a117812 */ /* 0x040fe400078ec0ff */
[C---:B------:R-:W-:Y:S01]  /*0e70*/  LOP3.LUT R8, R10.reuse, 0x7ffffff0, RZ, 0xc0, !PT ;  /* 0x7ffffff00a087812 */ /* 0x040fe200078ec0ff */
[----:B------:R-:W-:Y:S01]  /*0e80*/  VIADD R18, R11, 0xffffffff ;  /* 0xffffffff0b127836 */ /* 0x000fe20000000000 */
[----:B------:R-:W-:Y:S01]  /*0e90*/  LOP3.LUT R10, R10, 0x3, RZ, 0xc0, !PT ;  /* 0x000000030a0a7812 */ /* 0x000fe200078ec0ff */
[----:B------:R-:W1:Y:S01]  /*0ea0*/  LDC R4, c[0x0][0x3c0] ;  /* 0x0000f000ff047b82 */ /* 0x000e620000000800 */
[----:B------:R-:W-:Y:S01]  /*0eb0*/  IADD3 R19, PT, PT, R17, -0x1, RZ ;  /* 0xffffffff11137810 */ /* 0x000fe20007ffe0ff */
[----:B0-----:R-:W-:-:S04]  /*0ec0*/  FADD R2, -R2, 1.62640006271230541824e+20 ;  /* 0x610d115602027421 */ /* 0x001fc80000000100 */
[----:B------:R-:W-:Y:S01]  /*0ed0*/  FFMA R2, R3, -1.1821999922108924553e-35, R2 ;  /* 0x857b6d1703027823 */ /* 0x000fe20000000002 */
[----:B-1----:R-:W-:-:S03]  /*0ee0*/  FADD R3, R4, 1.3064000498835309773e-28 ;  /* 0x11259b1b04037421 */ /* 0x002fc60000000000 */
[----:B------:R-:W-:-:S04]  /*0ef0*/  FADD R2, R2, 1.8833451360525541433e-42 ;  /* 0x0000054002027421 */ /* 0x000fc80000000000 */
[----:B------:R-:W-:-:S07]  /*0f00*/  FADD R4, R2, R3 ;  /* 0x0000000302047221 */ /* 0x000fce0000000000 */
.L_x_24:
[----:B------:R-:W-:-:S04]  /*0f10*/  FSETP.GE.AND P0, PT, R0, R9, PT ;  /* 0x000000090000720b */ /* 0x000fc80003f06000 */
[----:B------:R-:W-:-:S13]  /*0f20*/  FSETP.GEU.OR P0, PT, R0, R5, !P0 ;  /* 0x000000050000720b */ /* 0x000fda000470e400 */
[----:B------:R-:W-:Y:S05]  /*0f30*/  @P0 BRA `(.L_x_16) ;  /* 0x0000000400a80947 */ /* 0x000fea0003800000 */
[----:B------:R-:W0:Y:S01]  /*0f40*/  LDCU UR5, c[0x0][0x388] ;  /* 0x00007100ff0577ac */ /* 0x000e220008000800 */
[----:B------:R-:W-:Y:S01]  /*0f50*/  IMAD.MOV.U32 R13, RZ, RZ, RZ ;  /* 0x000000ffff0d7224 */ /* 0x000fe200078e00ff */
[----:B0-----:R-:W-:-:S09]  /*0f60*/  UISETP.GE.U32.AND UP0, UPT, UR5, 0x10, UPT ;  /* 0x000000100500788c */ /* 0x001fd2000bf06070 */
[----:B------:R-:W-:Y:S05]  /*0f70*/  BRA.U !UP0, `(.L_x_17) ;  /* 0x0000000108607547 */ /* 0x000fea000b800000 */
[----:B------:R-:W0:Y:S01]  /*0f80*/  LDC.64 R12, c[0x0][0x3b0] ;  /* 0x0000ec00ff0c7b82 */ /* 0x000e220000000a00 */
[----:B------:R-:W-:-:S07]  /*0f90*/  HFMA2 R15, -RZ, RZ, 0, 0 ;  /* 0x00000000ff0f7431 */ /* 0x000fce00000001ff */
.L_x_18:
[----:B-1----:R-:W-:Y:S02]  /*0fa0*/  IMAD.MOV.U32 R21, RZ, RZ, 0x540 ;  /* 0x00000540ff157424 */ /* 0x002fe400078e00ff */
[C---:B0-----:R-:W-:Y:S01]  /*0fb0*/  IMAD.WIDE.U32 R2, R15.reuse, 0x4, R12 ;  /* 0x000000040f027825 */ /* 0x041fe200078e000c */
[----:B------:R-:W-:-:S04]  /*0fc0*/  IADD3 R15, PT, PT, R15, 0x10, RZ ;  /* 0x000000100f0f7810 */ /* 0x000fc80007ffe0ff */
[----:B------:R1:W-:Y:S01]  /*0fd0*/  STG.E desc[UR10][R2.64], R21 ;  /* 0x0000001502007986 */ /* 0x0003e2000c10190a */
[----:B------:R-:W-:-:S03]  /*0fe0*/  ISETP.NE.AND P0, PT, R15, R8, PT ;  /* 0x000000080f00720c */ /* 0x000fc60003f05270 */
        /* <DEDUP_REMOVED lines=17> */
.L_x_17:
[----:B------:R-:W-:-:S13]  /*1100*/  ISETP.NE.AND P0, PT, R11, RZ, PT ;  /* 0x000000ff0b00720c */ /* 0x000fda0003f05270 */
[----:B------:R-:W-:Y:S05]  /*1110*/  @!P0 BRA `(.L_x_19) ;  /* 0x0000000000948947 */ /* 0x000fea0003800000 */
[----:B------:R-:W-:Y:S02]  /*1120*/  ISETP.GE.U32.AND P0, PT, R18, 0x7, PT ;  /* 0x000000071200780c */ /* 0x000fe40003f06070 */
[----:B------:R-:W-:-:S11]  /*1130*/  ISETP.NE.AND P1, PT, R17, RZ, PT ;  /* 0x000000ff1100720c */ /* 0x000fd60003f25270 */
[----:B------:R-:W-:Y:S05]  /*1140*/  @!P0 BRA `(.L_x_20) ;  /* 0x0000000000308947 */ /* 0x000fea0003800000 */
[----:B-1----:R-:W0:Y:S01]  /*1150*/  LDC.64 R2, c[0x0][0x3b0] ;  /* 0x0000ec00ff027b82 */ /* 0x002e220000000a00 */
[----:B------:R-:W-:Y:S01]  /*1160*/  MOV R15, 0x540 ;  /* 0x00000540000f7802 */ /* 0x000fe20000000f00 */
        /* <DEDUP_REMOVED lines=10> */
.L_x_20:
[----:B------:R-:W-:Y:S05]  /*1210*/  @!P1 BRA `(.L_x_19) ;  /* 0x0000000000549947 */ /* 0x000fea0003800000 */
[----:B------:R-:W-:Y:S02]  /*1220*/  ISETP.GE.U32.AND P0, PT, R19, 0x3, PT ;  /* 0x000000031300780c */ /* 0x000fe40003f06070 */
[----:B------:R-:W-:-:S11]  /*1230*/  ISETP.NE.AND P1, PT, R10, RZ, PT ;  /* 0x000000ff0a00720c */ /* 0x000fd60003f25270 */
[----:B------:R-:W-:Y:S05]  /*1240*/  @!P0 BRA `(.L_x_21) ;  /* 0x0000000000208947 */ /* 0x000fea0003800000 */
[----:B01----:R-:W0:Y:S01]  /*1250*/  LDC.64 R2, c[0x0][0x3b0] ;  /* 0x0000ec00ff027b82 */ /* 0x003e220000000a00 */
[----:B------:R-:W-:Y:S02]  /*1260*/  HFMA2 R15, -RZ, RZ, 0, 8.0108642578125e-05 ;  /* 0x00000540ff0f7431 */ /* 0x000fe400000001ff */
[----:B0-----:R-:W-:-:S04]  /*1270*/  IMAD.WIDE.U32 R2, R13, 0x4, R2 ;  /* 0x000000040d027825 */ /* 0x001fc800078e0002 */
[----:B------:R-:W-:Y:S01]  /*1280*/  VIADD R13, R13, 0x4 ;  /* 0x000000040d0d7836 */ /* 0x000fe20000000000 */
[----:B------:R2:W-:Y:S04]  /*1290*/  STG.E desc[UR10][R2.64], R15 ;  /* 0x0000000f02007986 */ /* 0x0005e8000c10190a */
[----:B------:R2:W-:Y:S04]  /*12a0*/  STG.E desc[UR10][R2.64+0x4], R15 ;  /* 0x0000040f02007986 */ /* 0x0005e8000c10190a */
[----:B------:R2:W-:Y:S04]  /*12b0*/  STG.E desc[UR10][R2.64+0x8], R15 ;  /* 0x0000080f02007986 */ /* 0x0005e8000c10190a */
[----:B------:R2:W-:Y:S02]  /*12c0*/  STG.E desc[UR10][R2.64+0xc], R15 ;  /* 0x00000c0f02007986 */ /* 0x0005e4000c10190a */
.L_x_21:
[----:B------:R-:W-:Y:S05]  /*12d0*/  @!P1 BRA `(.L_x_19) ;  /* 0x0000000000249947 */ /* 0x000fea0003800000 */
[----:B012---:R-:W0:Y:S01]  /*12e0*/  LDC.64 R2, c[0x0][0x3b0] ;  /* 0x0000ec00ff027b82 */ /* 0x007e220000000a00 */
[----:B------:R-:W-:Y:S02]  /*12f0*/  MOV R15, 0x540 ;  /* 0x00000540000f7802 */ /* 0x000fe40000000f00 */
[----:B------:R-:W-:Y:S01]  /*1300*/  ISETP.NE.AND P0, PT, R10, 0x1, PT ;  /* 0x000000010a00780c */ /* 0x000fe20003f05270 */
[----:B0-----:R-:W-:-:S05]  /*1310*/  IMAD.WIDE.U32 R2, R13, 0x4, R2 ;  /* 0x000000040d027825 */ /* 0x001fca00078e0002 */
[----:B------:R3:W-:Y:S07]  /*1320*/  STG.E desc[UR10][R2.64], R15 ;  /* 0x0000000f02007986 */ /* 0x0007ee000c10190a */
[----:B------:R-:W-:Y:S05]  /*1330*/  @!P0 BRA `(.L_x_19) ;  /* 0x00000000000c8947 */ /* 0x000fea0003800000 */
[----:B------:R-:W-:Y:S01]  /*1340*/  ISETP.NE.AND P0, PT, R10, 0x2, PT ;  /* 0x000000020a00780c */ /* 0x000fe20003f05270 */
[----:B------:R4:W-:-:S12]  /*1350*/  STG.E desc[UR10][R2.64+0x4], R15 ;  /* 0x0000040f02007986 */ /* 0x0009d8000c10190a */
[----:B------:R4:W-:Y:S02]  /*1360*/  @P0 STG.E desc[UR10][R2.64+0x8], R15 ;  /* 0x0000080f02000986 */ /* 0x0009e4000c10190a */
.L_x_19:
[----:B------:R-:W-:Y:S01]  /*1370*/  IMAD.MOV.U32 R0, RZ, RZ, 0x3fd127ef ;  /* 0x3fd127efff007424 */ /* 0x000fe200078e00ff */
[----:B------:R-:W-:-:S06]  /*1380*/  UMOV UR5, 0x2d000000 ;  /* 0x2d00000000057882 */ /* 0x000fcc0000000000 */
.L_x_22:
        /* <DEDUP_REMOVED lines=34> */
.L_x_23:
[----:B------:R-:W-:Y:S01]  /*15b0*/  FSETP.GEU.AND P0, PT, R4, R3, PT ;  /* 0x000000030400720b */ /* 0x000fe20003f0e000 */
[----:B------:R-:W-:-:S12]  /*15c0*/  IMAD.MOV.U32 R0, RZ, RZ, R4 ;  /* 0x000000ffff007224 */ /* 0x000fd800078e0004 */
[----:B------:R-:W-:-:S07]  /*15d0*/  @!P0 MOV R0, 0x508 ;  /* 0x0000050800008802 */ /* 0x000fce0000000f00 */
.L_x_16:
[----:B------:R-:W0:Y:S01]  /*15e0*/  LDCU UR5, c[0x0][0x384] ;  /* 0x00007080ff0577ac */ /* 0x000e220008000800 */
[----:B------:R-:W-:-:S04]  /*15f0*/  UIADD3 UR4, UPT, UPT, UR4, 0x1, URZ ;  /* 0x0000000104047890 */ /* 0x000fc8000fffe0ff */
[----:B0-----:R-:W-:-:S09]  /*1600*/  UISETP.NE.AND UP0, UPT, UR4, UR5, UPT ;  /* 0x000000050400728c */ /* 0x001fd2000bf05270 */
[----:B------:R-:W-:Y:S05]  /*1610*/  BRA.U !UP0, `(.L_x_0) ;  /* 0x0000000908147547 */ /* 0x000fea000b800000 */
[----:B------:R-:W-:Y:S05]  /*1620*/  BRA `(.L_x_24) ;  /* 0xfffffff800387947 */ /* 0x000fea000383ffff */
.L_x_5:
[----:B------:R-:W0:Y:S02]  /*1630*/  LDCU UR4, c[0x0][0x38c] ;  /* 0x00007180ff0477ac */ /* 0x000e240008000800 */
[----:B0-----:R-:W-:-:S09]  /*1640*/  UISETP.GT.AND UP0, UPT, UR4, URZ, UPT ;  /* 0x000000ff0400728c */ /* 0x001fd2000bf04270 */
[----:B------:R-:W-:Y:S05]  /*1650*/  BRA.U UP0, `(.L_x_25) ;  /* 0x0000000500487547 */ /* 0x000fea000b800000 */
[----:B------:R-:W0:Y:S01]  /*1660*/  LDC R8, c[0x0][0x3ac] ;  /* 0x0000eb00ff087b82 */ /* 0x000e220000000800 */
[----:B------:R-:W-:Y:S02]  /*1670*/  UMOV UR4, 0x7b9e7c1a ;  /* 0x7b9e7c1a00047882 */ /* 0x000fe40000000000 */
[----:B------:R-:W-:Y:S01]  /*1680*/  IMAD.U32 R11, RZ, RZ, UR4 ;  /* 0x00000004ff0b7e24 */ /* 0x000fe2000f8e00ff */
[----:B0-----:R-:W0:Y:S08]  /*1690*/  MUFU.RCP R2, R8 ;  /* 0x0000000800027308 */ /* 0x001e300000001000 */
[----:B------:R-:W1:Y:S01]  /*16a0*/  FCHK P0, -R11, R8 ;  /* 0x000000080b007302 */ /* 0x000e620000000100 */
[----:B0-----:R-:W-:-:S04]  /*16b0*/  FFMA R3, R2, -R8, 1 ;  /* 0x3f80000002037423 */ /* 0x001fc80000000808 */
[----:B------:R-:W-:-:S04]  /*16c0*/  FFMA R2, R2, R3, R2 ;  /* 0x0000000302027223 */ /* 0x000fc80000000002 */
[----:B------:R-:W-:-:S04]  /*16d0*/  FFMA R3, R2, -1.64579996474316188663e+36, RZ ;  /* 0xfb9e7c1a02037823 */ /* 0x000fc800000000ff */
[----:B------:R-:W-:-:S04]  /*16e0*/  FFMA R4, R3, -R8, -1.64579996474316188663e+36 ;  /* 0xfb9e7c1a03047423 */ /* 0x000fc80000000808 */
[----:B------:R-:W-:Y:S01]  /*16f0*/  FFMA R4, R2, R4, R3 ;  /* 0x0000000402047223 */ /* 0x000fe20000000003 */
[----:B-1----:R-:W-:Y:S06]  /*1700*/  @!P0 BRA `(.L_x_26) ;  /* 0x0000000000148947 */ /* 0x002fec0003800000 */
[----:B------:R-:W0:Y:S01]  /*1710*/  LDC R3, c[0x0][0x3ac] ;  /* 0x0000eb00ff037b82 */ /* 0x000e220000000800 */
[----:B------:R-:W-:Y:S02]  /*1720*/  MOV R2, 0xfb9e7c1a ;  /* 0xfb9e7c1a00027802 */ /* 0x000fe40000000f00 */
[----:B------:R-:W-:-:S07]  /*1730*/  MOV R12, 0x1750 ;  /* 0x00001750000c7802 */ /* 0x000fce0000000f00 */
[----:B0-----:R-:W-:Y:S05]  /*1740*/  CALL.REL.NOINC `($__internal_0_$__cuda_sm3x_div_rn_noftz_f32_slowpath) ;  /* 0x0000000400f07944 */ /* 0x001fea0003c00000 */
[----:B------:R-:W-:-:S07]  /*1750*/  MOV R4, R13 ;  /* 0x0000000d00047202 */ /* 0x000fce0000000f00 */
.L_x_26:
[----:B------:R-:W-:-:S05]  /*1760*/  UMOV UR4, URZ ;  /* 0x000000ff00047c82 */ /* 0x000fca0008000000 */
.L_x_30:
[----:B------:R-:W0:Y:S01]  /*1770*/  LDCU UR5, c[0x0][0x384] ;  /* 0x00007080ff0577ac */ /* 0x000e220008000800 */
[----:B------:R-:W-:Y:S01]  /*1780*/  FSETP.GE.AND P0, PT, R0, R9, PT ;  /* 0x000000090000720b */ /* 0x000fe20003f06000 */
[----:B------:R-:W-:-:S03]  /*1790*/  UIADD3 UR4, UPT, UPT, UR4, 0x1, URZ ;  /* 0x0000000104047890 */ /* 0x000fc6000fffe0ff */
[----:B------:R-:W-:Y:S01]  /*17a0*/  FSETP.GEU.OR P0, PT, R0, R5, !P0 ;  /* 0x000000050000720b */ /* 0x000fe2000470e400 */
[----:B0-----:R-:W-:-:S12]  /*17b0*/  UISETP.NE.AND UP0, UPT, UR4, UR5, UPT ;  /* 0x000000050400728c */ /* 0x001fd8000bf05270 */
[----:B------:R-:W-:Y:S05]  /*17c0*/  @P0 BRA `(.L_x_27) ;  /* 0x0000000000e40947 */ /* 0x000fea0003800000 */
[----:B------:R-:W0:Y:S01]  /*17d0*/  MUFU.RSQ R0, -9.04800035438476331428e+35 ;  /* 0xfb2e421600007908 */ /* 0x000e220000001400 */
[----:B------:R-:W-:Y:S01]  /*17e0*/  IMAD.MOV.U32 R11, RZ, RZ, 0x3d4dd2f7 ;  /* 0x3d4dd2f7ff0b7424 */ /* 0x000fe200078e00ff */
[----:B------:R-:W-:Y:S01]  /*17f0*/  UMOV UR5, 0x2d000000 ;  /* 0x2d00000000057882 */ /* 0x000fe20000000000 */
[C---:B0-----:R-:W-:Y:S01]  /*1800*/  FMUL R2, R0.reuse, -9.04800035438476331428e+35 ;  /* 0xfb2e421600027820 */ /* 0x041fe20000400000 */
[----:B------:R-:W-:-:S04]  /*1810*/  FMUL R3, R0, 0.5 ;  /* 0x3f00000000037820 */ /* 0x000fc80000400000 */
[----:B------:R-:W-:-:S04]  /*1820*/  FFMA R3, -R2, R3, 0.5 ;  /* 0x3f00000002037423 */ /* 0x000fc80000000103 */
[----:B------:R-:W-:Y:S01]  /*1830*/  FFMA R3, R2, R3, R2 ;  /* 0x0000000302037223 */ /* 0x000fe20000000002 */
[----:B------:R-:W-:-:S03]  /*1840*/  MOV R2, 0x3fd127ef ;  /* 0x3fd127ef00027802 */ /* 0x000fc60000000f00 */
[----:B------:R-:W-:-:S04]  /*1850*/  FMUL R0, R3, R3 ;  /* 0x0000000303007220 */ /* 0x000fc80000400000 */
[----:B------:R-:W-:-:S04]  /*1860*/  FFMA R11, R0, R11, 0.018773360177874565125 ;  /* 0x3c99ca97000b7423 */ /* 0x000fc8000000000b */
[----:B------:R-:W-:-:S04]  /*1870*/  FFMA R11, R0, R11, 0.046769052743911743164 ;  /* 0x3d3f90e8000b7423 */ /* 0x000fc8000000000b */
[----:B------:R-:W-:-:S04]  /*1880*/  FFMA R11, R0, R11, 0.074823014438152313232 ;  /* 0x3d993ccf000b7423 */ /* 0x000fc8000000000b */
[----:B------:R-:W-:-:S04]  /*1890*/  FFMA R11, R0, R11, 0.16667181253433227539 ;  /* 0x3e2aac04000b7423 */ /* 0x000fc8000000000b */
[----:B------:R-:W-:-:S04]  /*18a0*/  FMUL R0, R0, R11 ;  /* 0x0000000b00007220 */ /* 0x000fc80000400000 */
[----:B------:R-:W-:Y:S01]  /*18b0*/  FFMA R0, R3, R0, R3 ;  /* 0x0000000003007223 */ /* 0x000fe20000000003 */
[----:B------:R-:W-:-:S03]  /*18c0*/  HFMA2 R3, -RZ, RZ, 1.9599609375, 20144 ;  /* 0x3fd774ebff037431 */ /* 0x000fc600000001ff */
[----:B------:R-:W-:-:S04]  /*18d0*/  FMUL R0, R0, -2 ;  /* 0xc000000000007820 */ /* 0x000fc80000400000 */
[----:B------:R-:W-:-:S05]  /*18e0*/  FFMA R0, R3, 0.93318945169448852539, R0 ;  /* 0x3f6ee58103007823 */ /* 0x000fca0000000000 */
[----:B------:R-:W-:-:S04]  /*18f0*/  FSETP.NAN.AND P0, PT, R0, R0, PT ;  /* 0x000000000000720b */ /* 0x000fc80003f08000 */
[----:B------:R-:W-:-:S05]  /*1900*/  FSEL R3, -|R0|, R0, !P0 ;  /* 0x0000000000037208 */ /* 0x000fca0004000300 */
[----:B------:R-:W-:-:S07]  /*1910*/  FMUL R0, R3, R4 ;  /* 0x0000000403007220 */ /* 0x000fce0000400000 */
.L_x_28:
[----:B------:R-:W-:-:S04]  /*1920*/  UISETP.LT.U32.AND UP1, UPT, UR5, 0xb800000, UPT ;  /* 0x0b8000000500788c */ /* 0x000fc8000bf21070 */
[----:B------:R-:W-:-:S04]  /*1930*/  USEL UR6, UR5, 0xb800000, UP1 ;  /* 0x0b80000005067887 */ /* 0x000fc80008800000 */
[----:B------:R-:W-:Y:S02]  /*1940*/  UIADD3 UR5, UPT, UPT, -UR6, UR5, URZ ;  /* 0x0000000506057290 */ /* 0x000fe4000fffe1ff */
[----:B------:R-:W-:-:S04]  /*1950*/  VIADD R2, R2, UR6 ;  /* 0x0000000602027c36 */ /* 0x000fc80008000000 */
[----:B------:R-:W-:Y:S01]  /*1960*/  FMUL R3, R2, 0.5082079768180847168 ;  /* 0x3f0219eb02037820 */ /* 0x000fe20000400000 */
[----:B------:R-:W-:-:S03]  /*1970*/  ISETP.NE.AND P1, PT, RZ, UR5, PT ;  /* 0x00000005ff007c0c */ /* 0x000fc6000bf25270 */
        /* <DEDUP_REMOVED lines=10> */
[----:B------:R-:W-:Y:S01]  /*1a20*/  MOV R11, UR5 ;  /* 0x00000005000b7c02 */ /* 0x000fe20008000f00 */
        /* <DEDUP_REMOVED lines=17> */
.L_x_29:
[----:B------:R-:W-:-:S13]  /*1b40*/  FSETP.GEU.AND P0, PT, R0, R3, PT ;  /* 0x000000030000720b */ /* 0x000fda0003f0e000 */
[----:B------:R-:W-:-:S07]  /*1b50*/  @!P0 MOV R0, 0x508 ;  /* 0x0000050800008802 */ /* 0x000fce0000000f00 */
.L_x_27:
[----:B------:R-:W-:Y:S05]  /*1b60*/  BRA.U UP0, `(.L_x_30) ;  /* 0xfffffffd00007547 */ /* 0x000fea000b83ffff */
[----:B------:R-:W-:Y:S05]  /*1b70*/  BRA `(.L_x_0) ;  /* 0x0000000000bc7947 */ /* 0x000fea0003800000 */
.L_x_25:
[----:B------:R-:W-:-:S05]  /*1b80*/  UMOV UR4, URZ ;  /* 0x000000ff00047c82 */ /* 0x000fca0008000000 */
.L_x_34:
[----:B------:R-:W0:Y:S01]  /*1b90*/  LDCU UR5, c[0x0][0x384] ;  /* 0x00007080ff0577ac */ /* 0x000e220008000800 */
[----:B------:R-:W-:Y:S01]  /*1ba0*/  FSETP.GE.AND P0, PT, R0, R9, PT ;  /* 0x000000090000720b */ /* 0x000fe20003f06000 */
[----:B------:R-:W-:-:S03]  /*1bb0*/  UIADD3 UR4, UPT, UPT, UR4, 0x1, URZ ;  /* 0x0000000104047890 */ /* 0x000fc6000fffe0ff */
[----:B------:R-:W-:Y:S01]  /*1bc0*/  FSETP.GEU.OR P0, PT, R0, R5, !P0 ;  /* 0x000000050000720b */ /* 0x000fe2000470e400 */
[----:B0-----:R-:W-:-:S12]  /*1bd0*/  UISETP.NE.AND UP0, UPT, UR4, UR5, UPT ;  /* 0x000000050400728c */ /* 0x001fd8000bf05270 */
[----:B------:R-:W-:Y:S05]  /*1be0*/  @P0 BRA `(.L_x_31) ;  /* 0x00000000009c0947 */ /* 0x000fea0003800000 */
[----:B------:R-:W-:Y:S01]  /*1bf0*/  IMAD.MOV.U32 R0, RZ, RZ, 0x3fd127ef ;  /* 0x3fd127efff007424 */ /* 0x000fe200078e00ff */
[----:B------:R-:W-:-:S06]  /*1c00*/  UMOV UR5, 0x2d000000 ;  /* 0x2d00000000057882 */ /* 0x000fcc0000000000 */
.L_x_32:
[----:B------:R-:W-:-:S04]  /*1c10*/  UISETP.LT.U32.AND UP1, UPT, UR5, 0xb800000, UPT ;  /* 0x0b8000000500788c */ /* 0x000fc8000bf21070 */
[----:B------:R-:W-:-:S04]  /*1c20*/  USEL UR6, UR5, 0xb800000, UP1 ;  /* 0x0b80000005067887 */ /* 0x000fc80008800000 */
[----:B------:R-:W-:Y:S02]  /*1c30*/  UIADD3 UR5, UPT, UPT, -UR6, UR5, URZ ;  /* 0x0000000506057290 */ /* 0x000fe4000fffe1ff */
[----:B------:R-:W-:-:S04]  /*1c40*/  IADD3 R0, PT, PT, R0, UR6, RZ ;  /* 0x0000000600007c10 */ /* 0x000fc8000fffe0ff */
[----:B------:R-:W-:Y:S01]  /*1c50*/  ISETP.NE.AND P1, PT, RZ, UR5, PT ;  /* 0x00000005ff007c0c */ /* 0x000fe2000bf25270 */
[----:B------:R-:W-:-:S04]  /*1c60*/  FMUL R3, R0, 0.5082079768180847168 ;  /* 0x3f0219eb00037820 */ /* 0x000fc80000400000 */
        /* <DEDUP_REMOVED lines=23> */
[----:B------:R-:W-:Y:S02]  /*1de0*/  HFMA2 R2, -RZ, RZ, 3.159046173095703125e-05, 3.26633453369140625e-05 ;  /* 0x02120224ff027431 */ /* 0x000fe400000001ff */
[----:B------:R-:W-:Y:S01]  /*1df0*/  IMAD.MOV.U32 R3, RZ, RZ, R8 ;  /* 0x000000ffff037224 */ /* 0x000fe200078e0008 */
[----:B------:R-:W-:-:S07]  /*1e00*/  MOV R12, 0x1e20 ;  /* 0x00001e20000c7802 */ /* 0x000fce0000000f00 */
[----:B------:R-:W-:Y:S05]  /*1e10*/  CALL.REL.NOINC `($__internal_0_$__cuda_sm3x_div_rn_noftz_f32_slowpath) ;  /* 0x00000000003c7944 */ /* 0x000fea0003c00000 */
[----:B------:R-:W-:-:S07]  /*1e20*/  MOV R3, R13 ;  /* 0x0000000d00037202 */ /* 0x000fce0000000f00 */
.L_x_33:
[----:B------:R-:W-:Y:S01]  /*1e30*/  FSETP.GEU.AND P0, PT, R4, R3, PT ;  /* 0x000000030400720b */ /* 0x000fe20003f0e000 */
[----:B------:R-:W-:-:S12]  /*1e40*/  IMAD.MOV.U32 R0, RZ, RZ, R4 ;  /* 0x000000ffff007224 */ /* 0x000fd800078e0004 */
[----:B------:R-:W-:-:S07]  /*1e50*/  @!P0 MOV R0, 0x508 ;  /* 0x0000050800008802 */ /* 0x000fce0000000f00 */
.L_x_31:
[----:B------:R-:W-:Y:S05]  /*1e60*/  BRA.U UP0, `(.L_x_34) ;  /* 0xfffffffd00487547 */ /* 0x000fea000b83ffff */
.L_x_0:
[----:B------:R-:W0:Y:S01]  /*1e70*/  F2F.F64.F32 R2, R0 ;  /* 0x0000000000027310 */ /* 0x000e220000201800 */
[----:B------:R-:W-:Y:S01]  /*1e80*/  MOV R8, 0x0 ;  /* 0x0000000000087802 */ /* 0x000fe20000000f00 */
[----:B------:R-:W1:Y:S05]  /*1e90*/  LDCU.64 UR4, c[0x4][0x8] ;  /* 0x01000100ff0477ac */ /* 0x000e6a0008000a00 */
[----:B------:R-:W2:Y:S01]  /*1ea0*/  LDC.64 R8, c[0x4][R8] ;  /* 0x0100000008087b82 */ /* 0x000ea20000000a00 */
[----:B0-----:R0:W-:Y:S01]  /*1eb0*/  STL.64 [R1], R2 ;  /* 0x0000000201007387 */ /* 0x0011e20000100a00 */
[----:B-1----:R-:W-:Y:S01]  /*1ec0*/  MOV R4, UR4 ;  /* 0x0000000400047c02 */ /* 0x002fe20008000f00 */
[----:B------:R-:W-:-:S07]  /*1ed0*/  IMAD.U32 R5, RZ, RZ, UR5 ;  /* 0x00000005ff057e24 */ /* 0x000fce000f8e00ff */
[----:B------:R-:W-:-:S07]  /*1ee0*/  LEPC R20, `(.L_x_35) ;  /* 0x000000001014794e */ /* 0x000fce0000000000 */
[----:B0-2---:R-:W-:Y:S05]  /*1ef0*/  CALL.ABS.NOINC R8 ;  /* 0x0000000008007343 */ /* 0x005fea0003c00000 */
.L_x_35:
[----:B------:R-:W-:Y:S05]  /*1f00*/  EXIT ;  /* 0x000000000000794d */ /* 0x000fea0003800000 */
        .weak           $__internal_0_$__cuda_sm3x_div_rn_noftz_f32_slowpath
        .type           $__internal_0_$__cuda_sm3x_div_rn_noftz_f32_slowpath,@function
        .size           $__internal_0_$__cuda_sm3x_div_rn_noftz_f32_slowpath,(.L_x_45 - $__internal_0_$__cuda_sm3x_div_rn_noftz_f32_slowpath)
$__internal_0_$__cuda_sm3x_div_rn_noftz_f32_slowpath:
[----:B------:R-:W-:Y:S02]  /*1f10*/  SHF.R.U32.HI R13, RZ, 0x17, R3 ;  /* 0x00000017ff0d7819 */ /* 0x000fe40000011603 */
[----:B------:R-:W-:Y:S02]  /*1f20*/  SHF.R.U32.HI R14, RZ, 0x17, R2 ;  /* 0x00000017ff0e7819 */ /* 0x000fe40000011602 */
[----:B------:R-:W-:Y:S02]  /*1f30*/  LOP3.LUT R13, R13, 0xff, RZ, 0xc0, !PT ;  /* 0x000000ff0d0d7812 */ /* 0x000fe400078ec0ff */
[----:B------:R-:W-:Y:S02]  /*1f40*/  LOP3.LUT R21, R14, 0xff, RZ, 0xc0, !PT ;  /* 0x000000ff0e157812 */ /* 0x000fe400078ec0ff */
[----:B------:R-:W-:Y:S02]  /*1f50*/  IADD3 R15, PT, PT, R13, -0x1, RZ ;  /* 0xffffffff0d0f7810 */ /* 0x000fe40007ffe0ff */
[----:B------:R-:W-:-:S02]  /*1f60*/  IADD3 R14, PT, PT, R21, -0x1, RZ ;  /* 0xffffffff150e7810 */ /* 0x000fc40007ffe0ff */
[----:B------:R-:W-:-:S04]  /*1f70*/  ISETP.GT.U32.AND P0, PT, R15, 0xfd, PT ;  /* 0x000000fd0f00780c */ /* 0x000fc80003f04070 */
[----:B------:R-:W-:-:S13]  /*1f80*/  ISETP.GT.U32.OR P0, PT, R14, 0xfd, P0 ;  /* 0x000000fd0e00780c */ /* 0x000fda0000704470 */
[----:B------:R-:W-:Y:S01]  /*1f90*/  @!P0 IMAD.MOV.U32 R14, RZ, RZ, RZ ;  /* 0x000000ffff0e8224 */ /* 0x000fe200078e00ff */
[----:B------:R-:W-:Y:S06]  /*1fa0*/  @!P0 BRA `(.L_x_36) ;  /* 0x0000000000648947 */ /* 0x000fec0003800000 */
[----:B------:R-:W-:Y:S02]  /*1fb0*/  FSETP.GTU.FTZ.AND P0, PT, |R2|, +INF , PT ;  /* 0x7f8000000200780b */ /* 0x000fe40003f1c200 */
[----:B------:R-:W-:-:S04]  /*1fc0*/  FSETP.GTU.FTZ.AND P1, PT, |R3|, +INF , PT ;  /* 0x7f8000000300780b */ /* 0x000fc80003f3c200 */
[----:B------:R-:W-:-:S13]  /*1fd0*/  PLOP3.LUT P0, PT, P0, P1, PT, 0xf8, 0x8f ;  /* 0x00000000008f781c */ /* 0x000fda0000703f70 */
[----:B------:R-:W-:Y:S05]  /*1fe0*/  @P0 BRA `(.L_x_37) ;  /* 0x00000004004c0947 */ /* 0x000fea0003800000 */
[----:B------:R-:W-:-:S13]  /*1ff0*/  LOP3.LUT P0, RZ, R3, 0x7fffffff, R2, 0xc8, !PT ;  /* 0x7fffffff03ff7812 */ /* 0x000fda000780c802 */
[----:B------:R-:W-:Y:S05]  /*2000*/  @!P0 BRA `(.L_x_38) ;  /* 0x00000004003c8947 */ /* 0x000fea0003800000 */
[C---:B------:R-:W-:Y:S02]  /*2010*/  FSETP.NEU.FTZ.AND P2, PT, |R2|.reuse, +INF , PT ;  /* 0x7f8000000200780b */ /* 0x040fe40003f5d200 */
[----:B------:R-:W-:Y:S02]  /*2020*/  FSETP.NEU.FTZ.AND P1, PT, |R3|, +INF , PT ;  /* 0x7f8000000300780b */ /* 0x000fe40003f3d200 */
[----:B------:R-:W-:-:S11]  /*2030*/  FSETP.NEU.FTZ.AND P0, PT, |R2|, +INF , PT ;  /* 0x7f8000000200780b */ /* 0x000fd60003f1d200 */
[----:B------:R-:W-:Y:S05]  /*2040*/  @!P1 BRA !P2, `(.L_x_38) ;  /* 0x00000004002c9947 */ /* 0x000fea0005000000 */
[----:B------:R-:W-:-:S04]  /*2050*/  LOP3.LUT P2, RZ, R2, 0x7fffffff, RZ, 0xc0, !PT ;  /* 0x7fffffff02ff7812 */ /* 0x000fc8000784c0ff */
[----:B------:R-:W-:-:S13]  /*2060*/  PLOP3.LUT P1, PT, P1, P2, PT, 0x2f, 0xf2 ;  /* 0x0000000000f2781c */ /* 0x000fda0000f24577 */
[----:B------:R-:W-:Y:S05]  /*2070*/  @P1 BRA `(.L_x_39) ;  /* 0x0000000400181947 */ /* 0x000fea0003800000 */
[----:B------:R-:W-:-:S04]  /*2080*/  LOP3.LUT P1, RZ, R3, 0x7fffffff, RZ, 0xc0, !PT ;  /* 0x7fffffff03ff7812 */ /* 0x000fc8000782c0ff */
[----:B------:R-:W-:-:S13]  /*2090*/  PLOP3.LUT P0, PT, P0, P1, PT, 0x2f, 0xf2 ;  /* 0x0000000000f2781c */ /* 0x000fda0000702577 */
[----:B------:R-:W-:Y:S05]  /*20a0*/  @P0 BRA `(.L_x_40) ;  /* 0x0000000400000947 */ /* 0x000fea0003800000 */
[----:B------:R-:W-:-:S04]  /*20b0*/  IADD3 R14, PT, PT, R21, -0x1, RZ ;  /* 0xffffffff150e7810 */ /* 0x000fc80007ffe0ff */
[----:B------:R-:W-:Y:S02]  /*20c0*/  ISETP.GE.AND P0, PT, R14, RZ, PT ;  /* 0x000000ff0e00720c */ /* 0x000fe40003f06270 */
[----:B------:R-:W-:-:S04]  /*20d0*/  IADD3 R14, PT, PT, R13, -0x1, RZ ;  /* 0xffffffff0d0e7810 */ /* 0x000fc80007ffe0ff */
[----:B------:R-:W-:-:S07]  /*20e0*/  ISETP.GE.AND P1, PT, R14, RZ, PT ;  /* 0x000000ff0e00720c */ /* 0x000fce0003f26270 */
[----:B------:R-:W-:Y:S01]  /*20f0*/  @P0 IMAD.MOV.U32 R14, RZ, RZ, RZ ;  /* 0x000000ffff0e0224 */ /* 0x000fe200078e00ff */
[----:B------:R-:W-:Y:S01]  /*2100*/  @!P0 MOV R14, 0xffffffc0 ;  /* 0xffffffc0000e8802 */ /* 0x000fe20000000f00 */
[----:B------:R-:W-:-:S04]  /*2110*/  @!P0 FFMA R2, R2, 1.84467440737095516160e+19, RZ ;  /* 0x5f80000002028823 */ /* 0x000fc800000000ff */
[----:B------:R-:W-:Y:S01]  /*2120*/  @!P1 FFMA R3, R3, 1.84467440737095516160e+19, RZ ;  /* 0x5f80000003039823 */ /* 0x000fe200000000ff */
[----:B------:R-:W-:-:S07]  /*2130*/  @!P1 IADD3 R14, PT, PT, R14, 0x40, RZ ;  /* 0x000000400e0e9810 */ /* 0x000fce0007ffe0ff */
.L_x_36:
[----:B------:R-:W-:Y:S02]  /*2140*/  LEA R16, R13, 0xc0800000, 0x17 ;  /* 0xc08000000d107811 */ /* 0x000fe400078eb8ff */
[----:B------:R-:W-:-:S03]  /*2150*/  IADD3 R21, PT, PT, R21, -0x7f, RZ ;  /* 0xffffff8115157810 */ /* 0x000fc60007ffe0ff */
[----:B------:R-:W-:Y:S02]  /*2160*/  IMAD.IADD R22, R3, 0x1, -R16 ;  /* 0x0000000103167824 */ /* 0x000fe400078e0a10 */
[C---:B------:R-:W-:Y:S01]  /*2170*/  IMAD R2, R21.reuse, -0x800000, R2 ;  /* 0xff80000015027824 */ /* 0x040fe200078e0202 */
[----:B------:R-:W-:Y:S01]  /*2180*/  IADD3 R21, PT, PT, R21, 0x7f, -R13 ;  /* 0x0000007f15157810 */ /* 0x000fe20007ffe80d */
[----:B------:R-:W0:Y:S01]  /*2190*/  MUFU.RCP R3, R22 ;  /* 0x0000001600037308 */ /* 0x000e220000001000 */
[----:B------:R-:W-:Y:S02]  /*21a0*/  FADD.FTZ R15, -R22, -RZ ;  /* 0x800000ff160f7221 */ /* 0x000fe40000010100 */
[----:B------:R-:W-:Y:S02]  /*21b0*/  IADD3 R21, PT, PT, R21, R14, RZ ;  /* 0x0000000e15157210 */ /* 0x000fe40007ffe0ff */
[----:B0-----:R-:W-:-:S04]  /*21c0*/  FFMA R16, R3, R15, 1 ;  /* 0x3f80000003107423 */ /* 0x001fc8000000000f */
[----:B------:R-:W-:-:S04]  /*21d0*/  FFMA R3, R3, R16, R3 ;  /* 0x0000001003037223 */ /* 0x000fc80000000003 */
[----:B------:R-:W-:-:S04]  /*21e0*/  FFMA R16, R2, R3, RZ ;  /* 0x0000000302107223 */ /* 0x000fc800000000ff */
[----:B------:R-:W-:-:S04]  /*21f0*/  FFMA R23, R15, R16, R2 ;  /* 0x000000100f177223 */ /* 0x000fc80000000002 */
[----:B------:R-:W-:-:S04]  /*2200*/  FFMA R16, R3, R23, R16 ;  /* 0x0000001703107223 */ /* 0x000fc80000000010 */
[----:B------:R-:W-:-:S04]  /*2210*/  FFMA R15, R15, R16, R2 ;  /* 0x000000100f0f7223 */ /* 0x000fc80000000002 */
[----:B------:R-:W-:-:S05]  /*2220*/  FFMA R2, R3, R15, R16 ;  /* 0x0000000f03027223 */ /* 0x000fca0000000010 */
[----:B------:R-:W-:-:S04]  /*2230*/  SHF.R.U32.HI R13, RZ, 0x17, R2 ;  /* 0x00000017ff0d7819 */ /* 0x000fc80000011602 */
[----:B------:R-:W-:-:S05]  /*2240*/  LOP3.LUT R13, R13, 0xff, RZ, 0xc0, !PT ;  /* 0x000000ff0d0d7812 */ /* 0x000fca00078ec0ff */
[----:B------:R-:W-:-:S05]  /*2250*/  IMAD.IADD R22, R13, 0x1, R21 ;  /* 0x000000010d167824 */ /* 0x000fca00078e0215 */
[----:B------:R-:W-:-:S04]  /*2260*/  IADD3 R13, PT, PT, R22, -0x1, RZ ;  /* 0xffffffff160d7810 */ /* 0x000fc80007ffe0ff */
[----:B------:R-:W-:-:S13]  /*2270*/  ISETP.GE.U32.AND P0, PT, R13, 0xfe, PT ;  /* 0x000000fe0d00780c */ /* 0x000fda0003f06070 */
[----:B------:R-:W-:Y:S05]  /*2280*/  @!P0 BRA `(.L_x_41) ;  /* 0x0000000000808947 */ /* 0x000fea0003800000 */
[----:B------:R-:W-:-:S13]  /*2290*/  ISETP.GT.AND P0, PT, R22, 0xfe, PT ;  /* 0x000000fe1600780c */ /* 0x000fda0003f04270 */
[----:B------:R-:W-:Y:S05]  /*22a0*/  @P0 BRA `(.L_x_42) ;  /* 0x00000000006c0947 */ /* 0x000fea0003800000 */
[----:B------:R-:W-:-:S13]  /*22b0*/  ISETP.GE.AND P0, PT, R22, 0x1, PT ;  /* 0x000000011600780c */ /* 0x000fda0003f06270 */
[----:B------:R-:W-:Y:S05]  /*22c0*/  @P0 BRA `(.L_x_43) ;  /* 0x0000000000980947 */ /* 0x000fea0003800000 */
[----:B------:R-:W-:Y:S02]  /*22d0*/  ISETP.GE.AND P0, PT, R22, -0x18, PT ;  /* 0xffffffe81600780c */ /* 0x000fe40003f06270 */
[----:B------:R-:W-:-:S11]  /*22e0*/  LOP3.LUT R2, R2, 0x80000000, RZ, 0xc0, !PT ;  /* 0x8000000002027812 */ /* 0x000fd600078ec0ff */
[----:B------:R-:W-:Y:S05]  /*22f0*/  @!P0 BRA `(.L_x_43) ;  /* 0x00000000008c8947 */ /* 0x000fea0003800000 */
[-CC-:B------:R-:W-:Y:S01]  /*2300*/  FFMA.RZ R13, R3, R15.reuse, R16.reuse ;  /* 0x0000000f030d7223 */ /* 0x180fe2000000c010 */
[C---:B------:R-:W-:Y:S02]  /*2310*/  ISETP.NE.AND P2, PT, R22.reuse, RZ, PT ;  /* 0x000000ff1600720c */ /* 0x040fe40003f45270 */
[C---:B------:R-:W-:Y:S02]  /*2320*/  ISETP.NE.AND P1, PT, R22.reuse, RZ, PT ;  /* 0x000000ff1600720c */ /* 0x040fe40003f25270 */
[----:B------:R-:W-:Y:S01]  /*2330*/  LOP3.LUT R14, R13, 0x7fffff, RZ, 0xc0, !PT ;  /* 0x007fffff0d0e7812 */ /* 0x000fe200078ec0ff */
[CCC-:B------:R-:W-:Y:S01]  /*2340*/  FFMA.RP R13, R3.reuse, R15.reuse, R16.reuse ;  /* 0x0000000f030d7223 */ /* 0x1c0fe20000008010 */
[----:B------:R-:W-:Y:S01]  /*2350*/  FFMA.RM R16, R3, R15, R16 ;  /* 0x0000000f03107223 */ /* 0x000fe20000004010 */
[----:B------:R-:W-:Y:S01]  /*2360*/  IADD3 R3, PT, PT, R22, 0x20, RZ ;  /* 0x0000002016037810 */ /* 0x000fe20007ffe0ff */
[----:B------:R-:W-:Y:S01]  /*2370*/  IMAD.MOV R15, RZ, RZ, -R22 ;  /* 0x000000ffff0f7224 */ /* 0x000fe200078e0a16 */
[----:B------:R-:W-:-:S02]  /*2380*/  LOP3.LUT R14, R14, 0x800000, RZ, 0xfc, !PT ;  /* 0x008000000e0e7812 */ /* 0x000fc400078efcff */
[----:B------:R-:W-:Y:S02]  /*2390*/  FSETP.NEU.FTZ.AND P0, PT, R13, R16, PT ;  /* 0x000000100d00720b */ /* 0x000fe40003f1d000 */
[----:B------:R-:W-:Y:S02]  /*23a0*/  SHF.L.U32 R3, R14, R3, RZ ;  /* 0x000000030e037219 */ /* 0x000fe400000006ff */
[----:B------:R-:W-:Y:S02]  /*23b0*/  SEL R13, R15, RZ, P2 ;  /* 0x000000ff0f0d7207 */ /* 0x000fe40001000000 */
[----:B------:R-:W-:Y:S02]  /*23c0*/  ISETP.NE.AND P1, PT, R3, RZ, P1 ;  /* 0x000000ff0300720c */ /* 0x000fe40000f25270 */
[----:B------:R-:W-:Y:S02]  /*23d0*/  SHF.R.U32.HI R13, RZ, R13, R14 ;  /* 0x0000000dff0d7219 */ /* 0x000fe4000001160e */
[----:B------:R-:W-:-:S02]  /*23e0*/  PLOP3.LUT P0, PT, P0, P1, PT, 0xf8, 0x8f ;  /* 0x00000000008f781c */ /* 0x000fc40000703f70 */
[----:B------:R-:W-:Y:S02]  /*23f0*/  SHF.R.U32.HI R14, RZ, 0x1, R13 ;  /* 0x00000001ff0e7819 */ /* 0x000fe4000001160d */
[----:B------:R-:W-:-:S04]  /*2400*/  SEL R3, RZ, 0x1, !P0 ;  /* 0x00000001ff037807 */ /* 0x000fc80004000000 */
[----:B------:R-:W-:-:S04]  /*2410*/  LOP3.LUT R16, R3, 0x1, R14, 0xf8, !PT ;  /* 0x0000000103107812 */ /* 0x000fc800078ef80e */
[----:B------:R-:W-:-:S04]  /*2420*/  LOP3.LUT R13, R16, R13, RZ, 0xc0, !PT ;  /* 0x0000000d100d7212 */ /* 0x000fc800078ec0ff */
[----:B------:R-:W-:-:S04]  /*2430*/  IADD3 R13, PT, PT, R14, R13, RZ ;  /* 0x0000000d0e0d7210 */ /* 0x000fc80007ffe0ff */
[----:B------:R-:W-:Y:S01]  /*2440*/  LOP3.LUT R2, R13, R2, RZ, 0xfc, !PT ;  /* 0x000000020d027212 */ /* 0x000fe200078efcff */
[----:B------:R-:W-:Y:S06]  /*2450*/  BRA `(.L_x_43) ;  /* 0x0000000000347947 */ /* 0x000fec0003800000 */
.L_x_42:
[----:B------:R-:W-:-:S04]  /*2460*/  LOP3.LUT R2, R2, 0x80000000, RZ, 0xc0, !PT ;  /* 0x8000000002027812 */ /* 0x000fc800078ec0ff */
[----:B------:R-:W-:Y:S01]  /*2470*/  LOP3.LUT R2, R2, 0x7f800000, RZ, 0xfc, !PT ;  /* 0x7f80000002027812 */ /* 0x000fe200078efcff */
[----:B------:R-:W-:Y:S06]  /*2480*/  BRA `(.L_x_43) ;  /* 0x0000000000287947 */ /* 0x000fec0003800000 */
.L_x_41:
[----:B------:R-:W-:Y:S01]  /*2490*/  LEA R2, R21, R2, 0x17 ;  /* 0x0000000215027211 */ /* 0x000fe200078eb8ff */
[----:B------:R-:W-:Y:S06]  /*24a0*/  BRA `(.L_x_43) ;  /* 0x0000000000207947 */ /* 0x000fec0003800000 */
.L_x_40:
[----:B------:R-:W-:-:S04]  /*24b0*/  LOP3.LUT R2, R3, 0x80000000, R2, 0x48, !PT ;  /* 0x8000000003027812 */ /* 0x000fc800078e4802 */
[----:B------:R-:W-:Y:S01]  /*24c0*/  LOP3.LUT R2, R2, 0x7f800000, RZ, 0xfc, !PT ;  /* 0x7f80000002027812 */ /* 0x000fe200078efcff */
[----:B------:R-:W-:Y:S06]  /*24d0*/  BRA `(.L_x_43) ;  /* 0x0000000000147947 */ /* 0x000fec0003800000 */
.L_x_39:
[----:B------:R-:W-:Y:S01]  /*24e0*/  LOP3.LUT R2, R3, 0x80000000, R2, 0x48, !PT ;  /* 0x8000000003027812 */ /* 0x000fe200078e4802 */
[----:B------:R-:W-:Y:S06]  /*24f0*/  BRA `(.L_x_43) ;  /* 0x00000000000c7947 */ /* 0x000fec0003800000 */
.L_x_38:
[----:B------:R-:W0:Y:S01]  /*2500*/  MUFU.RSQ R2, -QNAN ;  /* 0xffc0000000027908 */ /* 0x000e220000001400 */
[----:B------:R-:W-:Y:S05]  /*2510*/  BRA `(.L_x_43) ;  /* 0x0000000000047947 */ /* 0x000fea0003800000 */
.L_x_37:
[----:B------:R-:W-:-:S07]  /*2520*/  FADD.FTZ R2, R2, R3 ;  /* 0x0000000302027221 */ /* 0x000fce0000010000 */
.L_x_43:
[----:B------:R-:W-:Y:S02]  /*2530*/  HFMA2 R3, -RZ, RZ, 0, 0 ;  /* 0x00000000ff037431 */ /* 0x000fe400000001ff */
[----:B0-----:R-:W-:Y:S01]  /*2540*/  IMAD.MOV.U32 R13, RZ, RZ, R2 ;  /* 0x000000ffff0d7224 */ /* 0x001fe200078e0002 */
[----:B------:R-:W-:-:S04]  /*2550*/  MOV R2, R12 ;  /* 0x0000000c00027202 */ /* 0x000fc80000000f00 */
[----:B------:R-:W-:Y:S05]  /*2560*/  RET.REL.NODEC R2 `(_Z7computefiiiffffffffPfffffffffff) ;  /* 0xffffffd802a47950 */ /* 0x000fea0003c3ffff */
.L_x_44:
[----:B------:R-:W-:-:S00]  /*2570*/  BRA `(.L_x_44) ;  /* 0xfffffffc00fc7947 */ /* 0x000fc0000383ffff */
[----:B------:R-:W-:-:S00]  /*2580*/  NOP ;  /* 0x0000000000007918 */ /* 0x000fc00000000000 */
[----:B------:R-:W-:-:S00]  /*2590*/  NOP ;  /* 0x0000000000007918 */ /* 0x000fc00000000000 */
[----:B------:R-:W-:-:S00]  /*25a0*/  NOP ;  /* 0x0000000000007918 */ /* 0x000fc00000000000 */
[----:B------:R-:W-:-:S00]  /*25b0*/  NOP ;  /* 0x0000000000007918 */ /* 0x000fc00000000000 */
[----:B------:R-:W-:-:S00]  /*25c0*/  NOP ;  /* 0x0000000000007918 */ /* 0x000fc00000000000 */
[----:B------:R-:W-:-:S00]  /*25d0*/  NOP ;  /* 0x0000000000007918 */ /* 0x000fc00000000000 */
[----:B------:R-:W-:-:S00]  /*25e0*/  NOP ;  /* 0x0000000000007918 */ /* 0x000fc00000000000 */
[----:B------:R-:W-:-:S00]  /*25f0*/  NOP ;  /* 0x0000000000007918 */ /* 0x000fc00000000000 */
.L_x_45:


//--------------------- .nv.global.init           --------------------------
	.section	.nv.global.init,"aw",@progbits
.nv.global.init:
	.type		$str,@object
	.size		$str,(.L_0 - $str)
$str:
        /*0000*/ 	.byte	0x25, 0x2e, 0x31, 0x37, 0x67, 0x0a, 0x00
.L_0:


//--------------------- .nv.shared.reserved.0     --------------------------
	.section	.nv.shared.reserved.0,"aw",@nobits
	.weak		__nv_reservedSMEM_offset_0_alias
	.size		__nv_reservedSMEM_offset_0_alias, 0, 64
	.other		__nv_reservedSMEM_offset_0_alias,@"STO_CUDA_RESERVED_SHARED STV_DEFAULT"
__nv_reservedSMEM_offset_0_alias:
	.zero		0
	.zero		64


//--------------------- .nv.constant0._Z7computefiiiffffffffPfffffffffff --------------------------
	.section	.nv.constant0._Z7computefiiiffffffffPfffffffffff,"a",@progbits
	.sectionflags	@""
	.align	4
.nv.constant0._Z7computefiiiffffffffPfffffffffff:
	.zero		992


//--------------------- SYMBOLS --------------------------

	.type		.nv.reservedSmem.offset0,@object
	.size		.nv.reservedSmem.offset0,0x4
	.type		vprintf,@function
